//
// Generated by NVIDIA NVVM Compiler
//
// Compiler Build ID: CL-36424714
// Cuda compilation tools, release 13.0, V13.0.88
// Based on NVVM 20.0.0
//

.version 9.0
.target sm_100
.address_size 64

// _ZZ21gated_linear_attn_f32ILi64EEviiiifPKfS1_S1_S1_S1_PfE2_k has been demoted
// _ZZ21gated_linear_attn_f32ILi64EEviiiifPKfS1_S1_S1_S1_PfE2_r has been demoted
// _ZZ21gated_linear_attn_f32ILi64EEviiiifPKfS1_S1_S1_S1_PfE3_td has been demoted
// _ZZ21gated_linear_attn_f32ILi128EEviiiifPKfS1_S1_S1_S1_PfE2_k has been demoted
// _ZZ21gated_linear_attn_f32ILi128EEviiiifPKfS1_S1_S1_S1_PfE2_r has been demoted
// _ZZ21gated_linear_attn_f32ILi128EEviiiifPKfS1_S1_S1_S1_PfE3_td has been demoted

.entry _Z21gated_linear_attn_f32ILi64EEviiiifPKfS1_S1_S1_S1_Pf(
	.param .u32 _Z21gated_linear_attn_f32ILi64EEviiiifPKfS1_S1_S1_S1_Pf_param_0,
	.param .u32 _Z21gated_linear_attn_f32ILi64EEviiiifPKfS1_S1_S1_S1_Pf_param_1,
	.param .u32 _Z21gated_linear_attn_f32ILi64EEviiiifPKfS1_S1_S1_S1_Pf_param_2,
	.param .u32 _Z21gated_linear_attn_f32ILi64EEviiiifPKfS1_S1_S1_S1_Pf_param_3,
	.param .f32 _Z21gated_linear_attn_f32ILi64EEviiiifPKfS1_S1_S1_S1_Pf_param_4,
	.param .u64 .ptr .align 1 _Z21gated_linear_attn_f32ILi64EEviiiifPKfS1_S1_S1_S1_Pf_param_5,
	.param .u64 .ptr .align 1 _Z21gated_linear_attn_f32ILi64EEviiiifPKfS1_S1_S1_S1_Pf_param_6,
	.param .u64 .ptr .align 1 _Z21gated_linear_attn_f32ILi64EEviiiifPKfS1_S1_S1_S1_Pf_param_7,
	.param .u64 .ptr .align 1 _Z21gated_linear_attn_f32ILi64EEviiiifPKfS1_S1_S1_S1_Pf_param_8,
	.param .u64 .ptr .align 1 _Z21gated_linear_attn_f32ILi64EEviiiifPKfS1_S1_S1_S1_Pf_param_9,
	.param .u64 .ptr .align 1 _Z21gated_linear_attn_f32ILi64EEviiiifPKfS1_S1_S1_S1_Pf_param_10
)
{
	.reg .pred 	%p<3>;
	.reg .b32 	%r<36>;
	.reg .b32 	%f<648>;
	.reg .b64 	%rd<30>;
	// demoted variable
	.shared .align 16 .b8 _ZZ21gated_linear_attn_f32ILi64EEviiiifPKfS1_S1_S1_S1_PfE2_k[256];
	// demoted variable
	.shared .align 16 .b8 _ZZ21gated_linear_attn_f32ILi64EEviiiifPKfS1_S1_S1_S1_PfE2_r[256];
	// demoted variable
	.shared .align 16 .b8 _ZZ21gated_linear_attn_f32ILi64EEviiiifPKfS1_S1_S1_S1_PfE3_td[256];
	ld.param.u32 	%r8, [_Z21gated_linear_attn_f32ILi64EEviiiifPKfS1_S1_S1_S1_Pf_param_0];
	ld.param.u32 	%r6, [_Z21gated_linear_attn_f32ILi64EEviiiifPKfS1_S1_S1_S1_Pf_param_1];
	ld.param.u32 	%r7, [_Z21gated_linear_attn_f32ILi64EEviiiifPKfS1_S1_S1_S1_Pf_param_2];
	ld.param.u32 	%r9, [_Z21gated_linear_attn_f32ILi64EEviiiifPKfS1_S1_S1_S1_Pf_param_3];
	ld.param.u64 	%rd6, [_Z21gated_linear_attn_f32ILi64EEviiiifPKfS1_S1_S1_S1_Pf_param_9];
	cvta.to.global.u64 	%rd7, %rd6;
	mov.u32 	%r10, %tid.x;
	mov.u32 	%r11, %ctaid.x;
	div.s32 	%r12, %r11, %r9;
	mul.lo.s32 	%r13, %r12, %r9;
	sub.s32 	%r14, %r11, %r13;
	div.s32 	%r15, %r6, %r8;
	mul.lo.s32 	%r16, %r12, %r7;
	shl.b32 	%r17, %r16, 6;
	shl.b32 	%r18, %r14, 12;
	add.s32 	%r19, %r17, %r10;
	add.s32 	%r1, %r19, %r18;
	mul.wide.s32 	%rd8, %r1, 4;
	add.s64 	%rd9, %rd7, %rd8;
	ld.global.nc.f32 	%f647, [%rd9];
	ld.global.nc.f32 	%f646, [%rd9+256];
	ld.global.nc.f32 	%f645, [%rd9+512];
	ld.global.nc.f32 	%f644, [%rd9+768];
	ld.global.nc.f32 	%f643, [%rd9+1024];
	ld.global.nc.f32 	%f642, [%rd9+1280];
	ld.global.nc.f32 	%f641, [%rd9+1536];
	ld.global.nc.f32 	%f640, [%rd9+1792];
	ld.global.nc.f32 	%f639, [%rd9+2048];
	ld.global.nc.f32 	%f638, [%rd9+2304];
	ld.global.nc.f32 	%f637, [%rd9+2560];
	ld.global.nc.f32 	%f636, [%rd9+2816];
	ld.global.nc.f32 	%f635, [%rd9+3072];
	ld.global.nc.f32 	%f634, [%rd9+3328];
	ld.global.nc.f32 	%f633, [%rd9+3584];
	ld.global.nc.f32 	%f632, [%rd9+3840];
	ld.global.nc.f32 	%f631, [%rd9+4096];
	ld.global.nc.f32 	%f630, [%rd9+4352];
	ld.global.nc.f32 	%f629, [%rd9+4608];
	ld.global.nc.f32 	%f628, [%rd9+4864];
	ld.global.nc.f32 	%f627, [%rd9+5120];
	ld.global.nc.f32 	%f626, [%rd9+5376];
	ld.global.nc.f32 	%f625, [%rd9+5632];
	ld.global.nc.f32 	%f624, [%rd9+5888];
	ld.global.nc.f32 	%f623, [%rd9+6144];
	ld.global.nc.f32 	%f622, [%rd9+6400];
	ld.global.nc.f32 	%f621, [%rd9+6656];
	ld.global.nc.f32 	%f620, [%rd9+6912];
	ld.global.nc.f32 	%f619, [%rd9+7168];
	ld.global.nc.f32 	%f618, [%rd9+7424];
	ld.global.nc.f32 	%f617, [%rd9+7680];
	ld.global.nc.f32 	%f616, [%rd9+7936];
	ld.global.nc.f32 	%f615, [%rd9+8192];
	ld.global.nc.f32 	%f614, [%rd9+8448];
	ld.global.nc.f32 	%f613, [%rd9+8704];
	ld.global.nc.f32 	%f612, [%rd9+8960];
	ld.global.nc.f32 	%f611, [%rd9+9216];
	ld.global.nc.f32 	%f610, [%rd9+9472];
	ld.global.nc.f32 	%f609, [%rd9+9728];
	ld.global.nc.f32 	%f608, [%rd9+9984];
	ld.global.nc.f32 	%f607, [%rd9+10240];
	ld.global.nc.f32 	%f606, [%rd9+10496];
	ld.global.nc.f32 	%f605, [%rd9+10752];
	ld.global.nc.f32 	%f604, [%rd9+11008];
	ld.global.nc.f32 	%f603, [%rd9+11264];
	ld.global.nc.f32 	%f602, [%rd9+11520];
	ld.global.nc.f32 	%f601, [%rd9+11776];
	ld.global.nc.f32 	%f600, [%rd9+12032];
	ld.global.nc.f32 	%f599, [%rd9+12288];
	ld.global.nc.f32 	%f598, [%rd9+12544];
	ld.global.nc.f32 	%f597, [%rd9+12800];
	ld.global.nc.f32 	%f596, [%rd9+13056];
	ld.global.nc.f32 	%f595, [%rd9+13312];
	ld.global.nc.f32 	%f594, [%rd9+13568];
	ld.global.nc.f32 	%f593, [%rd9+13824];
	ld.global.nc.f32 	%f592, [%rd9+14080];
	ld.global.nc.f32 	%f591, [%rd9+14336];
	ld.global.nc.f32 	%f590, [%rd9+14592];
	ld.global.nc.f32 	%f589, [%rd9+14848];
	ld.global.nc.f32 	%f588, [%rd9+15104];
	ld.global.nc.f32 	%f587, [%rd9+15360];
	ld.global.nc.f32 	%f586, [%rd9+15616];
	ld.global.nc.f32 	%f585, [%rd9+15872];
	ld.global.nc.f32 	%f584, [%rd9+16128];
	shl.b32 	%r20, %r14, 6;
	add.s32 	%r21, %r20, %r10;
	mad.lo.s32 	%r35, %r16, %r15, %r21;
	add.s32 	%r22, %r16, %r7;
	mad.lo.s32 	%r3, %r22, %r15, %r21;
	setp.ge.s32 	%p1, %r35, %r3;
	@%p1 bra 	$L__BB0_1;
	bra.uni 	$L__BB0_2;
$L__BB0_1:
	ld.param.u64 	%rd29, [_Z21gated_linear_attn_f32ILi64EEviiiifPKfS1_S1_S1_S1_Pf_param_10];
	ld.param.u32 	%r34, [_Z21gated_linear_attn_f32ILi64EEviiiifPKfS1_S1_S1_S1_Pf_param_2];
	ld.param.u32 	%r32, [_Z21gated_linear_attn_f32ILi64EEviiiifPKfS1_S1_S1_S1_Pf_param_1];
	mad.lo.s32 	%r31, %r34, %r32, %r1;
	cvta.to.global.u64 	%rd21, %rd29;
	mul.wide.s32 	%rd22, %r31, 4;
	add.s64 	%rd23, %rd21, %rd22;
	st.global.f32 	[%rd23], %f647;
	st.global.f32 	[%rd23+256], %f646;
	st.global.f32 	[%rd23+512], %f645;
	st.global.f32 	[%rd23+768], %f644;
	st.global.f32 	[%rd23+1024], %f643;
	st.global.f32 	[%rd23+1280], %f642;
	st.global.f32 	[%rd23+1536], %f641;
	st.global.f32 	[%rd23+1792], %f640;
	st.global.f32 	[%rd23+2048], %f639;
	st.global.f32 	[%rd23+2304], %f638;
	st.global.f32 	[%rd23+2560], %f637;
	st.global.f32 	[%rd23+2816], %f636;
	st.global.f32 	[%rd23+3072], %f635;
	st.global.f32 	[%rd23+3328], %f634;
	st.global.f32 	[%rd23+3584], %f633;
	st.global.f32 	[%rd23+3840], %f632;
	st.global.f32 	[%rd23+4096], %f631;
	st.global.f32 	[%rd23+4352], %f630;
	st.global.f32 	[%rd23+4608], %f629;
	st.global.f32 	[%rd23+4864], %f628;
	st.global.f32 	[%rd23+5120], %f627;
	st.global.f32 	[%rd23+5376], %f626;
	st.global.f32 	[%rd23+5632], %f625;
	st.global.f32 	[%rd23+5888], %f624;
	st.global.f32 	[%rd23+6144], %f623;
	st.global.f32 	[%rd23+6400], %f622;
	st.global.f32 	[%rd23+6656], %f621;
	st.global.f32 	[%rd23+6912], %f620;
	st.global.f32 	[%rd23+7168], %f619;
	st.global.f32 	[%rd23+7424], %f618;
	st.global.f32 	[%rd23+7680], %f617;
	st.global.f32 	[%rd23+7936], %f616;
	st.global.f32 	[%rd23+8192], %f615;
	st.global.f32 	[%rd23+8448], %f614;
	st.global.f32 	[%rd23+8704], %f613;
	st.global.f32 	[%rd23+8960], %f612;
	st.global.f32 	[%rd23+9216], %f611;
	st.global.f32 	[%rd23+9472], %f610;
	st.global.f32 	[%rd23+9728], %f609;
	st.global.f32 	[%rd23+9984], %f608;
	st.global.f32 	[%rd23+10240], %f607;
	st.global.f32 	[%rd23+10496], %f606;
	st.global.f32 	[%rd23+10752], %f605;
	st.global.f32 	[%rd23+11008], %f604;
	st.global.f32 	[%rd23+11264], %f603;
	st.global.f32 	[%rd23+11520], %f602;
	st.global.f32 	[%rd23+11776], %f601;
	st.global.f32 	[%rd23+12032], %f600;
	st.global.f32 	[%rd23+12288], %f599;
	st.global.f32 	[%rd23+12544], %f598;
	st.global.f32 	[%rd23+12800], %f597;
	st.global.f32 	[%rd23+13056], %f596;
	st.global.f32 	[%rd23+13312], %f595;
	st.global.f32 	[%rd23+13568], %f594;
	st.global.f32 	[%rd23+13824], %f593;
	st.global.f32 	[%rd23+14080], %f592;
	st.global.f32 	[%rd23+14336], %f591;
	st.global.f32 	[%rd23+14592], %f590;
	st.global.f32 	[%rd23+14848], %f589;
	st.global.f32 	[%rd23+15104], %f588;
	st.global.f32 	[%rd23+15360], %f587;
	st.global.f32 	[%rd23+15616], %f586;
	st.global.f32 	[%rd23+15872], %f585;
	st.global.f32 	[%rd23+16128], %f584;
	ret;
$L__BB0_2:
	ld.param.u64 	%rd28, [_Z21gated_linear_attn_f32ILi64EEviiiifPKfS1_S1_S1_S1_Pf_param_10];
	ld.param.u64 	%rd27, [_Z21gated_linear_attn_f32ILi64EEviiiifPKfS1_S1_S1_S1_Pf_param_8];
	ld.param.u64 	%rd26, [_Z21gated_linear_attn_f32ILi64EEviiiifPKfS1_S1_S1_S1_Pf_param_7];
	ld.param.u64 	%rd25, [_Z21gated_linear_attn_f32ILi64EEviiiifPKfS1_S1_S1_S1_Pf_param_6];
	ld.param.u64 	%rd24, [_Z21gated_linear_attn_f32ILi64EEviiiifPKfS1_S1_S1_S1_Pf_param_5];
	ld.param.f32 	%f583, [_Z21gated_linear_attn_f32ILi64EEviiiifPKfS1_S1_S1_S1_Pf_param_4];
	ld.param.u32 	%r33, [_Z21gated_linear_attn_f32ILi64EEviiiifPKfS1_S1_S1_S1_Pf_param_2];
	bar.sync 	0;
	cvta.to.global.u64 	%rd10, %rd24;
	mul.wide.s32 	%rd11, %r35, 4;
	add.s64 	%rd12, %rd10, %rd11;
	ld.global.nc.f32 	%f258, [%rd12];
	mov.u32 	%r23, %tid.x;
	shl.b32 	%r24, %r23, 2;
	mov.u32 	%r25, _ZZ21gated_linear_attn_f32ILi64EEviiiifPKfS1_S1_S1_S1_PfE2_k;
	add.s32 	%r26, %r25, %r24;
	st.shared.f32 	[%r26], %f258;
	cvta.to.global.u64 	%rd13, %rd26;
	add.s64 	%rd14, %rd13, %rd11;
	ld.global.nc.f32 	%f259, [%rd14];
	mov.u32 	%r27, _ZZ21gated_linear_attn_f32ILi64EEviiiifPKfS1_S1_S1_S1_PfE2_r;
	add.s32 	%r28, %r27, %r24;
	st.shared.f32 	[%r28], %f259;
	cvta.to.global.u64 	%rd15, %rd27;
	add.s64 	%rd16, %rd15, %rd11;
	ld.global.nc.f32 	%f260, [%rd16];
	mov.u32 	%r29, _ZZ21gated_linear_attn_f32ILi64EEviiiifPKfS1_S1_S1_S1_PfE3_td;
	add.s32 	%r30, %r29, %r24;
	st.shared.f32 	[%r30], %f260;
	bar.sync 	0;
	cvta.to.global.u64 	%rd17, %rd25;
	add.s64 	%rd18, %rd17, %rd11;
	ld.global.nc.f32 	%f261, [%rd18];
	ld.shared.v4.f32 	{%f262, %f263, %f264, %f265}, [_ZZ21gated_linear_attn_f32ILi64EEviiiifPKfS1_S1_S1_S1_PfE2_k];
	ld.shared.v4.f32 	{%f266, %f267, %f268, %f269}, [_ZZ21gated_linear_attn_f32ILi64EEviiiifPKfS1_S1_S1_S1_PfE3_td];
	mul.f32 	%f270, %f647, %f266;
	fma.rn.f32 	%f647, %f261, %f262, %f270;
	mul.f32 	%f271, %f646, %f267;
	fma.rn.f32 	%f646, %f261, %f263, %f271;
	mul.f32 	%f272, %f645, %f268;
	fma.rn.f32 	%f645, %f261, %f264, %f272;
	mul.f32 	%f273, %f644, %f269;
	fma.rn.f32 	%f644, %f261, %f265, %f273;
	ld.shared.v4.f32 	{%f274, %f275, %f276, %f277}, [_ZZ21gated_linear_attn_f32ILi64EEviiiifPKfS1_S1_S1_S1_PfE2_r];
	fma.rn.f32 	%f278, %f274, %f647, 0f00000000;
	fma.rn.f32 	%f279, %f275, %f646, %f278;
	fma.rn.f32 	%f280, %f276, %f645, %f279;
	fma.rn.f32 	%f281, %f277, %f644, %f280;
	ld.shared.v4.f32 	{%f282, %f283, %f284, %f285}, [_ZZ21gated_linear_attn_f32ILi64EEviiiifPKfS1_S1_S1_S1_PfE2_k+16];
	ld.shared.v4.f32 	{%f286, %f287, %f288, %f289}, [_ZZ21gated_linear_attn_f32ILi64EEviiiifPKfS1_S1_S1_S1_PfE3_td+16];
	mul.f32 	%f290, %f643, %f286;
	fma.rn.f32 	%f643, %f261, %f282, %f290;
	mul.f32 	%f291, %f642, %f287;
	fma.rn.f32 	%f642, %f261, %f283, %f291;
	mul.f32 	%f292, %f641, %f288;
	fma.rn.f32 	%f641, %f261, %f284, %f292;
	mul.f32 	%f293, %f640, %f289;
	fma.rn.f32 	%f640, %f261, %f285, %f293;
	ld.shared.v4.f32 	{%f294, %f295, %f296, %f297}, [_ZZ21gated_linear_attn_f32ILi64EEviiiifPKfS1_S1_S1_S1_PfE2_r+16];
	fma.rn.f32 	%f298, %f294, %f643, %f281;
	fma.rn.f32 	%f299, %f295, %f642, %f298;
	fma.rn.f32 	%f300, %f296, %f641, %f299;
	fma.rn.f32 	%f301, %f297, %f640, %f300;
	ld.shared.v4.f32 	{%f302, %f303, %f304, %f305}, [_ZZ21gated_linear_attn_f32ILi64EEviiiifPKfS1_S1_S1_S1_PfE2_k+32];
	ld.shared.v4.f32 	{%f306, %f307, %f308, %f309}, [_ZZ21gated_linear_attn_f32ILi64EEviiiifPKfS1_S1_S1_S1_PfE3_td+32];
	mul.f32 	%f310, %f639, %f306;
	fma.rn.f32 	%f639, %f261, %f302, %f310;
	mul.f32 	%f311, %f638, %f307;
	fma.rn.f32 	%f638, %f261, %f303, %f311;
	mul.f32 	%f312, %f637, %f308;
	fma.rn.f32 	%f637, %f261, %f304, %f312;
	mul.f32 	%f313, %f636, %f309;
	fma.rn.f32 	%f636, %f261, %f305, %f313;
	ld.shared.v4.f32 	{%f314, %f315, %f316, %f317}, [_ZZ21gated_linear_attn_f32ILi64EEviiiifPKfS1_S1_S1_S1_PfE2_r+32];
	fma.rn.f32 	%f318, %f314, %f639, %f301;
	fma.rn.f32 	%f319, %f315, %f638, %f318;
	fma.rn.f32 	%f320, %f316, %f637, %f319;
	fma.rn.f32 	%f321, %f317, %f636, %f320;
	ld.shared.v4.f32 	{%f322, %f323, %f324, %f325}, [_ZZ21gated_linear_attn_f32ILi64EEviiiifPKfS1_S1_S1_S1_PfE2_k+48];
	ld.shared.v4.f32 	{%f326, %f327, %f328, %f329}, [_ZZ21gated_linear_attn_f32ILi64EEviiiifPKfS1_S1_S1_S1_PfE3_td+48];
	mul.f32 	%f330, %f635, %f326;
	fma.rn.f32 	%f635, %f261, %f322, %f330;
	mul.f32 	%f331, %f634, %f327;
	fma.rn.f32 	%f634, %f261, %f323, %f331;
	mul.f32 	%f332, %f633, %f328;
	fma.rn.f32 	%f633, %f261, %f324, %f332;
	mul.f32 	%f333, %f632, %f329;
	fma.rn.f32 	%f632, %f261, %f325, %f333;
	ld.shared.v4.f32 	{%f334, %f335, %f336, %f337}, [_ZZ21gated_linear_attn_f32ILi64EEviiiifPKfS1_S1_S1_S1_PfE2_r+48];
	fma.rn.f32 	%f338, %f334, %f635, %f321;
	fma.rn.f32 	%f339, %f335, %f634, %f338;
	fma.rn.f32 	%f340, %f336, %f633, %f339;
	fma.rn.f32 	%f341, %f337, %f632, %f340;
	ld.shared.v4.f32 	{%f342, %f343, %f344, %f345}, [_ZZ21gated_linear_attn_f32ILi64EEviiiifPKfS1_S1_S1_S1_PfE2_k+64];
	ld.shared.v4.f32 	{%f346, %f347, %f348, %f349}, [_ZZ21gated_linear_attn_f32ILi64EEviiiifPKfS1_S1_S1_S1_PfE3_td+64];
	mul.f32 	%f350, %f631, %f346;
	fma.rn.f32 	%f631, %f261, %f342, %f350;
	mul.f32 	%f351, %f630, %f347;
	fma.rn.f32 	%f630, %f261, %f343, %f351;
	mul.f32 	%f352, %f629, %f348;
	fma.rn.f32 	%f629, %f261, %f344, %f352;
	mul.f32 	%f353, %f628, %f349;
	fma.rn.f32 	%f628, %f261, %f345, %f353;
	ld.shared.v4.f32 	{%f354, %f355, %f356, %f357}, [_ZZ21gated_linear_attn_f32ILi64EEviiiifPKfS1_S1_S1_S1_PfE2_r+64];
	fma.rn.f32 	%f358, %f354, %f631, %f341;
	fma.rn.f32 	%f359, %f355, %f630, %f358;
	fma.rn.f32 	%f360, %f356, %f629, %f359;
	fma.rn.f32 	%f361, %f357, %f628, %f360;
	ld.shared.v4.f32 	{%f362, %f363, %f364, %f365}, [_ZZ21gated_linear_attn_f32ILi64EEviiiifPKfS1_S1_S1_S1_PfE2_k+80];
	ld.shared.v4.f32 	{%f366, %f367, %f368, %f369}, [_ZZ21gated_linear_attn_f32ILi64EEviiiifPKfS1_S1_S1_S1_PfE3_td+80];
	mul.f32 	%f370, %f627, %f366;
	fma.rn.f32 	%f627, %f261, %f362, %f370;
	mul.f32 	%f371, %f626, %f367;
	fma.rn.f32 	%f626, %f261, %f363, %f371;
	mul.f32 	%f372, %f625, %f368;
	fma.rn.f32 	%f625, %f261, %f364, %f372;
	mul.f32 	%f373, %f624, %f369;
	fma.rn.f32 	%f624, %f261, %f365, %f373;
	ld.shared.v4.f32 	{%f374, %f375, %f376, %f377}, [_ZZ21gated_linear_attn_f32ILi64EEviiiifPKfS1_S1_S1_S1_PfE2_r+80];
	fma.rn.f32 	%f378, %f374, %f627, %f361;
	fma.rn.f32 	%f379, %f375, %f626, %f378;
	fma.rn.f32 	%f380, %f376, %f625, %f379;
	fma.rn.f32 	%f381, %f377, %f624, %f380;
	ld.shared.v4.f32 	{%f382, %f383, %f384, %f385}, [_ZZ21gated_linear_attn_f32ILi64EEviiiifPKfS1_S1_S1_S1_PfE2_k+96];
	ld.shared.v4.f32 	{%f386, %f387, %f388, %f389}, [_ZZ21gated_linear_attn_f32ILi64EEviiiifPKfS1_S1_S1_S1_PfE3_td+96];
	mul.f32 	%f390, %f623, %f386;
	fma.rn.f32 	%f623, %f261, %f382, %f390;
	mul.f32 	%f391, %f622, %f387;
	fma.rn.f32 	%f622, %f261, %f383, %f391;
	mul.f32 	%f392, %f621, %f388;
	fma.rn.f32 	%f621, %f261, %f384, %f392;
	mul.f32 	%f393, %f620, %f389;
	fma.rn.f32 	%f620, %f261, %f385, %f393;
	ld.shared.v4.f32 	{%f394, %f395, %f396, %f397}, [_ZZ21gated_linear_attn_f32ILi64EEviiiifPKfS1_S1_S1_S1_PfE2_r+96];
	fma.rn.f32 	%f398, %f394, %f623, %f381;
	fma.rn.f32 	%f399, %f395, %f622, %f398;
	fma.rn.f32 	%f400, %f396, %f621, %f399;
	fma.rn.f32 	%f401, %f397, %f620, %f400;
	ld.shared.v4.f32 	{%f402, %f403, %f404, %f405}, [_ZZ21gated_linear_attn_f32ILi64EEviiiifPKfS1_S1_S1_S1_PfE2_k+112];
	ld.shared.v4.f32 	{%f406, %f407, %f408, %f409}, [_ZZ21gated_linear_attn_f32ILi64EEviiiifPKfS1_S1_S1_S1_PfE3_td+112];
	mul.f32 	%f410, %f619, %f406;
	fma.rn.f32 	%f619, %f261, %f402, %f410;
	mul.f32 	%f411, %f618, %f407;
	fma.rn.f32 	%f618, %f261, %f403, %f411;
	mul.f32 	%f412, %f617, %f408;
	fma.rn.f32 	%f617, %f261, %f404, %f412;
	mul.f32 	%f413, %f616, %f409;
	fma.rn.f32 	%f616, %f261, %f405, %f413;
	ld.shared.v4.f32 	{%f414, %f415, %f416, %f417}, [_ZZ21gated_linear_attn_f32ILi64EEviiiifPKfS1_S1_S1_S1_PfE2_r+112];
	fma.rn.f32 	%f418, %f414, %f619, %f401;
	fma.rn.f32 	%f419, %f415, %f618, %f418;
	fma.rn.f32 	%f420, %f416, %f617, %f419;
	fma.rn.f32 	%f421, %f417, %f616, %f420;
	ld.shared.v4.f32 	{%f422, %f423, %f424, %f425}, [_ZZ21gated_linear_attn_f32ILi64EEviiiifPKfS1_S1_S1_S1_PfE2_k+128];
	ld.shared.v4.f32 	{%f426, %f427, %f428, %f429}, [_ZZ21gated_linear_attn_f32ILi64EEviiiifPKfS1_S1_S1_S1_PfE3_td+128];
	mul.f32 	%f430, %f615, %f426;
	fma.rn.f32 	%f615, %f261, %f422, %f430;
	mul.f32 	%f431, %f614, %f427;
	fma.rn.f32 	%f614, %f261, %f423, %f431;
	mul.f32 	%f432, %f613, %f428;
	fma.rn.f32 	%f613, %f261, %f424, %f432;
	mul.f32 	%f433, %f612, %f429;
	fma.rn.f32 	%f612, %f261, %f425, %f433;
	ld.shared.v4.f32 	{%f434, %f435, %f436, %f437}, [_ZZ21gated_linear_attn_f32ILi64EEviiiifPKfS1_S1_S1_S1_PfE2_r+128];
	fma.rn.f32 	%f438, %f434, %f615, %f421;
	fma.rn.f32 	%f439, %f435, %f614, %f438;
	fma.rn.f32 	%f440, %f436, %f613, %f439;
	fma.rn.f32 	%f441, %f437, %f612, %f440;
	ld.shared.v4.f32 	{%f442, %f443, %f444, %f445}, [_ZZ21gated_linear_attn_f32ILi64EEviiiifPKfS1_S1_S1_S1_PfE2_k+144];
	ld.shared.v4.f32 	{%f446, %f447, %f448, %f449}, [_ZZ21gated_linear_attn_f32ILi64EEviiiifPKfS1_S1_S1_S1_PfE3_td+144];
	mul.f32 	%f450, %f611, %f446;
	fma.rn.f32 	%f611, %f261, %f442, %f450;
	mul.f32 	%f451, %f610, %f447;
	fma.rn.f32 	%f610, %f261, %f443, %f451;
	mul.f32 	%f452, %f609, %f448;
	fma.rn.f32 	%f609, %f261, %f444, %f452;
	mul.f32 	%f453, %f608, %f449;
	fma.rn.f32 	%f608, %f261, %f445, %f453;
	ld.shared.v4.f32 	{%f454, %f455, %f456, %f457}, [_ZZ21gated_linear_attn_f32ILi64EEviiiifPKfS1_S1_S1_S1_PfE2_r+144];
	fma.rn.f32 	%f458, %f454, %f611, %f441;
	fma.rn.f32 	%f459, %f455, %f610, %f458;
	fma.rn.f32 	%f460, %f456, %f609, %f459;
	fma.rn.f32 	%f461, %f457, %f608, %f460;
	ld.shared.v4.f32 	{%f462, %f463, %f464, %f465}, [_ZZ21gated_linear_attn_f32ILi64EEviiiifPKfS1_S1_S1_S1_PfE2_k+160];
	ld.shared.v4.f32 	{%f466, %f467, %f468, %f469}, [_ZZ21gated_linear_attn_f32ILi64EEviiiifPKfS1_S1_S1_S1_PfE3_td+160];
	mul.f32 	%f470, %f607, %f466;
	fma.rn.f32 	%f607, %f261, %f462, %f470;
	mul.f32 	%f471, %f606, %f467;
	fma.rn.f32 	%f606, %f261, %f463, %f471;
	mul.f32 	%f472, %f605, %f468;
	fma.rn.f32 	%f605, %f261, %f464, %f472;
	mul.f32 	%f473, %f604, %f469;
	fma.rn.f32 	%f604, %f261, %f465, %f473;
	ld.shared.v4.f32 	{%f474, %f475, %f476, %f477}, [_ZZ21gated_linear_attn_f32ILi64EEviiiifPKfS1_S1_S1_S1_PfE2_r+160];
	fma.rn.f32 	%f478, %f474, %f607, %f461;
	fma.rn.f32 	%f479, %f475, %f606, %f478;
	fma.rn.f32 	%f480, %f476, %f605, %f479;
	fma.rn.f32 	%f481, %f477, %f604, %f480;
	ld.shared.v4.f32 	{%f482, %f483, %f484, %f485}, [_ZZ21gated_linear_attn_f32ILi64EEviiiifPKfS1_S1_S1_S1_PfE2_k+176];
	ld.shared.v4.f32 	{%f486, %f487, %f488, %f489}, [_ZZ21gated_linear_attn_f32ILi64EEviiiifPKfS1_S1_S1_S1_PfE3_td+176];
	mul.f32 	%f490, %f603, %f486;
	fma.rn.f32 	%f603, %f261, %f482, %f490;
	mul.f32 	%f491, %f602, %f487;
	fma.rn.f32 	%f602, %f261, %f483, %f491;
	mul.f32 	%f492, %f601, %f488;
	fma.rn.f32 	%f601, %f261, %f484, %f492;
	mul.f32 	%f493, %f600, %f489;
	fma.rn.f32 	%f600, %f261, %f485, %f493;
	ld.shared.v4.f32 	{%f494, %f495, %f496, %f497}, [_ZZ21gated_linear_attn_f32ILi64EEviiiifPKfS1_S1_S1_S1_PfE2_r+176];
	fma.rn.f32 	%f498, %f494, %f603, %f481;
	fma.rn.f32 	%f499, %f495, %f602, %f498;
	fma.rn.f32 	%f500, %f496, %f601, %f499;
	fma.rn.f32 	%f501, %f497, %f600, %f500;
	ld.shared.v4.f32 	{%f502, %f503, %f504, %f505}, [_ZZ21gated_linear_attn_f32ILi64EEviiiifPKfS1_S1_S1_S1_PfE2_k+192];
	ld.shared.v4.f32 	{%f506, %f507, %f508, %f509}, [_ZZ21gated_linear_attn_f32ILi64EEviiiifPKfS1_S1_S1_S1_PfE3_td+192];
	mul.f32 	%f510, %f599, %f506;
	fma.rn.f32 	%f599, %f261, %f502, %f510;
	mul.f32 	%f511, %f598, %f507;
	fma.rn.f32 	%f598, %f261, %f503, %f511;
	mul.f32 	%f512, %f597, %f508;
	fma.rn.f32 	%f597, %f261, %f504, %f512;
	mul.f32 	%f513, %f596, %f509;
	fma.rn.f32 	%f596, %f261, %f505, %f513;
	ld.shared.v4.f32 	{%f514, %f515, %f516, %f517}, [_ZZ21gated_linear_attn_f32ILi64EEviiiifPKfS1_S1_S1_S1_PfE2_r+192];
	fma.rn.f32 	%f518, %f514, %f599, %f501;
	fma.rn.f32 	%f519, %f515, %f598, %f518;
	fma.rn.f32 	%f520, %f516, %f597, %f519;
	fma.rn.f32 	%f521, %f517, %f596, %f520;
	ld.shared.v4.f32 	{%f522, %f523, %f524, %f525}, [_ZZ21gated_linear_attn_f32ILi64EEviiiifPKfS1_S1_S1_S1_PfE2_k+208];
	ld.shared.v4.f32 	{%f526, %f527, %f528, %f529}, [_ZZ21gated_linear_attn_f32ILi64EEviiiifPKfS1_S1_S1_S1_PfE3_td+208];
	mul.f32 	%f530, %f595, %f526;
	fma.rn.f32 	%f595, %f261, %f522, %f530;
	mul.f32 	%f531, %f594, %f527;
	fma.rn.f32 	%f594, %f261, %f523, %f531;
	mul.f32 	%f532, %f593, %f528;
	fma.rn.f32 	%f593, %f261, %f524, %f532;
	mul.f32 	%f533, %f592, %f529;
	fma.rn.f32 	%f592, %f261, %f525, %f533;
	ld.shared.v4.f32 	{%f534, %f535, %f536, %f537}, [_ZZ21gated_linear_attn_f32ILi64EEviiiifPKfS1_S1_S1_S1_PfE2_r+208];
	fma.rn.f32 	%f538, %f534, %f595, %f521;
	fma.rn.f32 	%f539, %f535, %f594, %f538;
	fma.rn.f32 	%f540, %f536, %f593, %f539;
	fma.rn.f32 	%f541, %f537, %f592, %f540;
	ld.shared.v4.f32 	{%f542, %f543, %f544, %f545}, [_ZZ21gated_linear_attn_f32ILi64EEviiiifPKfS1_S1_S1_S1_PfE2_k+224];
	ld.shared.v4.f32 	{%f546, %f547, %f548, %f549}, [_ZZ21gated_linear_attn_f32ILi64EEviiiifPKfS1_S1_S1_S1_PfE3_td+224];
	mul.f32 	%f550, %f591, %f546;
	fma.rn.f32 	%f591, %f261, %f542, %f550;
	mul.f32 	%f551, %f590, %f547;
	fma.rn.f32 	%f590, %f261, %f543, %f551;
	mul.f32 	%f552, %f589, %f548;
	fma.rn.f32 	%f589, %f261, %f544, %f552;
	mul.f32 	%f553, %f588, %f549;
	fma.rn.f32 	%f588, %f261, %f545, %f553;
	ld.shared.v4.f32 	{%f554, %f555, %f556, %f557}, [_ZZ21gated_linear_attn_f32ILi64EEviiiifPKfS1_S1_S1_S1_PfE2_r+224];
	fma.rn.f32 	%f558, %f554, %f591, %f541;
	fma.rn.f32 	%f559, %f555, %f590, %f558;
	fma.rn.f32 	%f560, %f556, %f589, %f559;
	fma.rn.f32 	%f561, %f557, %f588, %f560;
	ld.shared.v4.f32 	{%f562, %f563, %f564, %f565}, [_ZZ21gated_linear_attn_f32ILi64EEviiiifPKfS1_S1_S1_S1_PfE2_k+240];
	ld.shared.v4.f32 	{%f566, %f567, %f568, %f569}, [_ZZ21gated_linear_attn_f32ILi64EEviiiifPKfS1_S1_S1_S1_PfE3_td+240];
	mul.f32 	%f570, %f587, %f566;
	fma.rn.f32 	%f587, %f261, %f562, %f570;
	mul.f32 	%f571, %f586, %f567;
	fma.rn.f32 	%f586, %f261, %f563, %f571;
	mul.f32 	%f572, %f585, %f568;
	fma.rn.f32 	%f585, %f261, %f564, %f572;
	mul.f32 	%f573, %f584, %f569;
	fma.rn.f32 	%f584, %f261, %f565, %f573;
	ld.shared.v4.f32 	{%f574, %f575, %f576, %f577}, [_ZZ21gated_linear_attn_f32ILi64EEviiiifPKfS1_S1_S1_S1_PfE2_r+240];
	fma.rn.f32 	%f578, %f574, %f587, %f561;
	fma.rn.f32 	%f579, %f575, %f586, %f578;
	fma.rn.f32 	%f580, %f576, %f585, %f579;
	fma.rn.f32 	%f581, %f577, %f584, %f580;
	mul.f32 	%f582, %f583, %f581;
	cvta.to.global.u64 	%rd19, %rd28;
	add.s64 	%rd20, %rd19, %rd11;
	st.global.f32 	[%rd20], %f582;
	add.s32 	%r35, %r35, %r33;
	setp.lt.s32 	%p2, %r35, %r3;
	@%p2 bra 	$L__BB0_2;
	bra.uni 	$L__BB0_1;

}
.entry _Z21gated_linear_attn_f32ILi128EEviiiifPKfS1_S1_S1_S1_Pf(
	.param .u32 _Z21gated_linear_attn_f32ILi128EEviiiifPKfS1_S1_S1_S1_Pf_param_0,
	.param .u32 _Z21gated_linear_attn_f32ILi128EEviiiifPKfS1_S1_S1_S1_Pf_param_1,
	.param .u32 _Z21gated_linear_attn_f32ILi128EEviiiifPKfS1_S1_S1_S1_Pf_param_2,
	.param .u32 _Z21gated_linear_attn_f32ILi128EEviiiifPKfS1_S1_S1_S1_Pf_param_3,
	.param .f32 _Z21gated_linear_attn_f32ILi128EEviiiifPKfS1_S1_S1_S1_Pf_param_4,
	.param .u64 .ptr .align 1 _Z21gated_linear_attn_f32ILi128EEviiiifPKfS1_S1_S1_S1_Pf_param_5,
	.param .u64 .ptr .align 1 _Z21gated_linear_attn_f32ILi128EEviiiifPKfS1_S1_S1_S1_Pf_param_6,
	.param .u64 .ptr .align 1 _Z21gated_linear_attn_f32ILi128EEviiiifPKfS1_S1_S1_S1_Pf_param_7,
	.param .u64 .ptr .align 1 _Z21gated_linear_attn_f32ILi128EEviiiifPKfS1_S1_S1_S1_Pf_param_8,
	.param .u64 .ptr .align 1 _Z21gated_linear_attn_f32ILi128EEviiiifPKfS1_S1_S1_S1_Pf_param_9,
	.param .u64 .ptr .align 1 _Z21gated_linear_attn_f32ILi128EEviiiifPKfS1_S1_S1_S1_Pf_param_10
)
{
	.reg .pred 	%p<3>;
	.reg .b32 	%r<36>;
	.reg .b32 	%f<1288>;
	.reg .b64 	%rd<30>;
	// demoted variable
	.shared .align 16 .b8 _ZZ21gated_linear_attn_f32ILi128EEviiiifPKfS1_S1_S1_S1_PfE2_k[512];
	// demoted variable
	.shared .align 16 .b8 _ZZ21gated_linear_attn_f32ILi128EEviiiifPKfS1_S1_S1_S1_PfE2_r[512];
	// demoted variable
	.shared .align 16 .b8 _ZZ21gated_linear_attn_f32ILi128EEviiiifPKfS1_S1_S1_S1_PfE3_td[512];
	ld.param.u32 	%r8, [_Z21gated_linear_attn_f32ILi128EEviiiifPKfS1_S1_S1_S1_Pf_param_0];
	ld.param.u32 	%r6, [_Z21gated_linear_attn_f32ILi128EEviiiifPKfS1_S1_S1_S1_Pf_param_1];
	ld.param.u32 	%r7, [_Z21gated_linear_attn_f32ILi128EEviiiifPKfS1_S1_S1_S1_Pf_param_2];
	ld.param.u32 	%r9, [_Z21gated_linear_attn_f32ILi128EEviiiifPKfS1_S1_S1_S1_Pf_param_3];
	ld.param.u64 	%rd6, [_Z21gated_linear_attn_f32ILi128EEviiiifPKfS1_S1_S1_S1_Pf_param_9];
	cvta.to.global.u64 	%rd7, %rd6;
	mov.u32 	%r10, %tid.x;
	mov.u32 	%r11, %ctaid.x;
	div.s32 	%r12, %r11, %r9;
	mul.lo.s32 	%r13, %r12, %r9;
	sub.s32 	%r14, %r11, %r13;
	div.s32 	%r15, %r6, %r8;
	mul.lo.s32 	%r16, %r12, %r7;
	shl.b32 	%r17, %r16, 7;
	shl.b32 	%r18, %r14, 14;
	add.s32 	%r19, %r17, %r10;
	add.s32 	%r1, %r19, %r18;
	mul.wide.s32 	%rd8, %r1, 4;
	add.s64 	%rd9, %rd7, %rd8;
	ld.global.nc.f32 	%f1287, [%rd9];
	ld.global.nc.f32 	%f1286, [%rd9+512];
	ld.global.nc.f32 	%f1285, [%rd9+1024];
	ld.global.nc.f32 	%f1284, [%rd9+1536];
	ld.global.nc.f32 	%f1283, [%rd9+2048];
	ld.global.nc.f32 	%f1282, [%rd9+2560];
	ld.global.nc.f32 	%f1281, [%rd9+3072];
	ld.global.nc.f32 	%f1280, [%rd9+3584];
	ld.global.nc.f32 	%f1279, [%rd9+4096];
	ld.global.nc.f32 	%f1278, [%rd9+4608];
	ld.global.nc.f32 	%f1277, [%rd9+5120];
	ld.global.nc.f32 	%f1276, [%rd9+5632];
	ld.global.nc.f32 	%f1275, [%rd9+6144];
	ld.global.nc.f32 	%f1274, [%rd9+6656];
	ld.global.nc.f32 	%f1273, [%rd9+7168];
	ld.global.nc.f32 	%f1272, [%rd9+7680];
	ld.global.nc.f32 	%f1271, [%rd9+8192];
	ld.global.nc.f32 	%f1270, [%rd9+8704];
	ld.global.nc.f32 	%f1269, [%rd9+9216];
	ld.global.nc.f32 	%f1268, [%rd9+9728];
	ld.global.nc.f32 	%f1267, [%rd9+10240];
	ld.global.nc.f32 	%f1266, [%rd9+10752];
	ld.global.nc.f32 	%f1265, [%rd9+11264];
	ld.global.nc.f32 	%f1264, [%rd9+11776];
	ld.global.nc.f32 	%f1263, [%rd9+12288];
	ld.global.nc.f32 	%f1262, [%rd9+12800];
	ld.global.nc.f32 	%f1261, [%rd9+13312];
	ld.global.nc.f32 	%f1260, [%rd9+13824];
	ld.global.nc.f32 	%f1259, [%rd9+14336];
	ld.global.nc.f32 	%f1258, [%rd9+14848];
	ld.global.nc.f32 	%f1257, [%rd9+15360];
	ld.global.nc.f32 	%f1256, [%rd9+15872];
	ld.global.nc.f32 	%f1255, [%rd9+16384];
	ld.global.nc.f32 	%f1254, [%rd9+16896];
	ld.global.nc.f32 	%f1253, [%rd9+17408];
	ld.global.nc.f32 	%f1252, [%rd9+17920];
	ld.global.nc.f32 	%f1251, [%rd9+18432];
	ld.global.nc.f32 	%f1250, [%rd9+18944];
	ld.global.nc.f32 	%f1249, [%rd9+19456];
	ld.global.nc.f32 	%f1248, [%rd9+19968];
	ld.global.nc.f32 	%f1247, [%rd9+20480];
	ld.global.nc.f32 	%f1246, [%rd9+20992];
	ld.global.nc.f32 	%f1245, [%rd9+21504];
	ld.global.nc.f32 	%f1244, [%rd9+22016];
	ld.global.nc.f32 	%f1243, [%rd9+22528];
	ld.global.nc.f32 	%f1242, [%rd9+23040];
	ld.global.nc.f32 	%f1241, [%rd9+23552];
	ld.global.nc.f32 	%f1240, [%rd9+24064];
	ld.global.nc.f32 	%f1239, [%rd9+24576];
	ld.global.nc.f32 	%f1238, [%rd9+25088];
	ld.global.nc.f32 	%f1237, [%rd9+25600];
	ld.global.nc.f32 	%f1236, [%rd9+26112];
	ld.global.nc.f32 	%f1235, [%rd9+26624];
	ld.global.nc.f32 	%f1234, [%rd9+27136];
	ld.global.nc.f32 	%f1233, [%rd9+27648];
	ld.global.nc.f32 	%f1232, [%rd9+28160];
	ld.global.nc.f32 	%f1231, [%rd9+28672];
	ld.global.nc.f32 	%f1230, [%rd9+29184];
	ld.global.nc.f32 	%f1229, [%rd9+29696];
	ld.global.nc.f32 	%f1228, [%rd9+30208];
	ld.global.nc.f32 	%f1227, [%rd9+30720];
	ld.global.nc.f32 	%f1226, [%rd9+31232];
	ld.global.nc.f32 	%f1225, [%rd9+31744];
	ld.global.nc.f32 	%f1224, [%rd9+32256];
	ld.global.nc.f32 	%f1223, [%rd9+32768];
	ld.global.nc.f32 	%f1222, [%rd9+33280];
	ld.global.nc.f32 	%f1221, [%rd9+33792];
	ld.global.nc.f32 	%f1220, [%rd9+34304];
	ld.global.nc.f32 	%f1219, [%rd9+34816];
	ld.global.nc.f32 	%f1218, [%rd9+35328];
	ld.global.nc.f32 	%f1217, [%rd9+35840];
	ld.global.nc.f32 	%f1216, [%rd9+36352];
	ld.global.nc.f32 	%f1215, [%rd9+36864];
	ld.global.nc.f32 	%f1214, [%rd9+37376];
	ld.global.nc.f32 	%f1213, [%rd9+37888];
	ld.global.nc.f32 	%f1212, [%rd9+38400];
	ld.global.nc.f32 	%f1211, [%rd9+38912];
	ld.global.nc.f32 	%f1210, [%rd9+39424];
	ld.global.nc.f32 	%f1209, [%rd9+39936];
	ld.global.nc.f32 	%f1208, [%rd9+40448];
	ld.global.nc.f32 	%f1207, [%rd9+40960];
	ld.global.nc.f32 	%f1206, [%rd9+41472];
	ld.global.nc.f32 	%f1205, [%rd9+41984];
	ld.global.nc.f32 	%f1204, [%rd9+42496];
	ld.global.nc.f32 	%f1203, [%rd9+43008];
	ld.global.nc.f32 	%f1202, [%rd9+43520];
	ld.global.nc.f32 	%f1201, [%rd9+44032];
	ld.global.nc.f32 	%f1200, [%rd9+44544];
	ld.global.nc.f32 	%f1199, [%rd9+45056];
	ld.global.nc.f32 	%f1198, [%rd9+45568];
	ld.global.nc.f32 	%f1197, [%rd9+46080];
	ld.global.nc.f32 	%f1196, [%rd9+46592];
	ld.global.nc.f32 	%f1195, [%rd9+47104];
	ld.global.nc.f32 	%f1194, [%rd9+47616];
	ld.global.nc.f32 	%f1193, [%rd9+48128];
	ld.global.nc.f32 	%f1192, [%rd9+48640];
	ld.global.nc.f32 	%f1191, [%rd9+49152];
	ld.global.nc.f32 	%f1190, [%rd9+49664];
	ld.global.nc.f32 	%f1189, [%rd9+50176];
	ld.global.nc.f32 	%f1188, [%rd9+50688];
	ld.global.nc.f32 	%f1187, [%rd9+51200];
	ld.global.nc.f32 	%f1186, [%rd9+51712];
	ld.global.nc.f32 	%f1185, [%rd9+52224];
	ld.global.nc.f32 	%f1184, [%rd9+52736];
	ld.global.nc.f32 	%f1183, [%rd9+53248];
	ld.global.nc.f32 	%f1182, [%rd9+53760];
	ld.global.nc.f32 	%f1181, [%rd9+54272];
	ld.global.nc.f32 	%f1180, [%rd9+54784];
	ld.global.nc.f32 	%f1179, [%rd9+55296];
	ld.global.nc.f32 	%f1178, [%rd9+55808];
	ld.global.nc.f32 	%f1177, [%rd9+56320];
	ld.global.nc.f32 	%f1176, [%rd9+56832];
	ld.global.nc.f32 	%f1175, [%rd9+57344];
	ld.global.nc.f32 	%f1174, [%rd9+57856];
	ld.global.nc.f32 	%f1173, [%rd9+58368];
	ld.global.nc.f32 	%f1172, [%rd9+58880];
	ld.global.nc.f32 	%f1171, [%rd9+59392];
	ld.global.nc.f32 	%f1170, [%rd9+59904];
	ld.global.nc.f32 	%f1169, [%rd9+60416];
	ld.global.nc.f32 	%f1168, [%rd9+60928];
	ld.global.nc.f32 	%f1167, [%rd9+61440];
	ld.global.nc.f32 	%f1166, [%rd9+61952];
	ld.global.nc.f32 	%f1165, [%rd9+62464];
	ld.global.nc.f32 	%f1164, [%rd9+62976];
	ld.global.nc.f32 	%f1163, [%rd9+63488];
	ld.global.nc.f32 	%f1162, [%rd9+64000];
	ld.global.nc.f32 	%f1161, [%rd9+64512];
	ld.global.nc.f32 	%f1160, [%rd9+65024];
	shl.b32 	%r20, %r14, 7;
	add.s32 	%r21, %r20, %r10;
	mad.lo.s32 	%r35, %r16, %r15, %r21;
	add.s32 	%r22, %r16, %r7;
	mad.lo.s32 	%r3, %r22, %r15, %r21;
	setp.ge.s32 	%p1, %r35, %r3;
	@%p1 bra 	$L__BB1_1;
	bra.uni 	$L__BB1_2;
$L__BB1_1:
	ld.param.u64 	%rd29, [_Z21gated_linear_attn_f32ILi128EEviiiifPKfS1_S1_S1_S1_Pf_param_10];
	ld.param.u32 	%r34, [_Z21gated_linear_attn_f32ILi128EEviiiifPKfS1_S1_S1_S1_Pf_param_2];
	ld.param.u32 	%r32, [_Z21gated_linear_attn_f32ILi128EEviiiifPKfS1_S1_S1_S1_Pf_param_1];
	mad.lo.s32 	%r31, %r34, %r32, %r1;
	cvta.to.global.u64 	%rd21, %rd29;
	mul.wide.s32 	%rd22, %r31, 4;
	add.s64 	%rd23, %rd21, %rd22;
	st.global.f32 	[%rd23], %f1287;
	st.global.f32 	[%rd23+512], %f1286;
	st.global.f32 	[%rd23+1024], %f1285;
	st.global.f32 	[%rd23+1536], %f1284;
	st.global.f32 	[%rd23+2048], %f1283;
	st.global.f32 	[%rd23+2560], %f1282;
	st.global.f32 	[%rd23+3072], %f1281;
	st.global.f32 	[%rd23+3584], %f1280;
	st.global.f32 	[%rd23+4096], %f1279;
	st.global.f32 	[%rd23+4608], %f1278;
	st.global.f32 	[%rd23+5120], %f1277;
	st.global.f32 	[%rd23+5632], %f1276;
	st.global.f32 	[%rd23+6144], %f1275;
	st.global.f32 	[%rd23+6656], %f1274;
	st.global.f32 	[%rd23+7168], %f1273;
	st.global.f32 	[%rd23+7680], %f1272;
	st.global.f32 	[%rd23+8192], %f1271;
	st.global.f32 	[%rd23+8704], %f1270;
	st.global.f32 	[%rd23+9216], %f1269;
	st.global.f32 	[%rd23+9728], %f1268;
	st.global.f32 	[%rd23+10240], %f1267;
	st.global.f32 	[%rd23+10752], %f1266;
	st.global.f32 	[%rd23+11264], %f1265;
	st.global.f32 	[%rd23+11776], %f1264;
	st.global.f32 	[%rd23+12288], %f1263;
	st.global.f32 	[%rd23+12800], %f1262;
	st.global.f32 	[%rd23+13312], %f1261;
	st.global.f32 	[%rd23+13824], %f1260;
	st.global.f32 	[%rd23+14336], %f1259;
	st.global.f32 	[%rd23+14848], %f1258;
	st.global.f32 	[%rd23+15360], %f1257;
	st.global.f32 	[%rd23+15872], %f1256;
	st.global.f32 	[%rd23+16384], %f1255;
	st.global.f32 	[%rd23+16896], %f1254;
	st.global.f32 	[%rd23+17408], %f1253;
	st.global.f32 	[%rd23+17920], %f1252;
	st.global.f32 	[%rd23+18432], %f1251;
	st.global.f32 	[%rd23+18944], %f1250;
	st.global.f32 	[%rd23+19456], %f1249;
	st.global.f32 	[%rd23+19968], %f1248;
	st.global.f32 	[%rd23+20480], %f1247;
	st.global.f32 	[%rd23+20992], %f1246;
	st.global.f32 	[%rd23+21504], %f1245;
	st.global.f32 	[%rd23+22016], %f1244;
	st.global.f32 	[%rd23+22528], %f1243;
	st.global.f32 	[%rd23+23040], %f1242;
	st.global.f32 	[%rd23+23552], %f1241;
	st.global.f32 	[%rd23+24064], %f1240;
	st.global.f32 	[%rd23+24576], %f1239;
	st.global.f32 	[%rd23+25088], %f1238;
	st.global.f32 	[%rd23+25600], %f1237;
	st.global.f32 	[%rd23+26112], %f1236;
	st.global.f32 	[%rd23+26624], %f1235;
	st.global.f32 	[%rd23+27136], %f1234;
	st.global.f32 	[%rd23+27648], %f1233;
	st.global.f32 	[%rd23+28160], %f1232;
	st.global.f32 	[%rd23+28672], %f1231;
	st.global.f32 	[%rd23+29184], %f1230;
	st.global.f32 	[%rd23+29696], %f1229;
	st.global.f32 	[%rd23+30208], %f1228;
	st.global.f32 	[%rd23+30720], %f1227;
	st.global.f32 	[%rd23+31232], %f1226;
	st.global.f32 	[%rd23+31744], %f1225;
	st.global.f32 	[%rd23+32256], %f1224;
	st.global.f32 	[%rd23+32768], %f1223;
	st.global.f32 	[%rd23+33280], %f1222;
	st.global.f32 	[%rd23+33792], %f1221;
	st.global.f32 	[%rd23+34304], %f1220;
	st.global.f32 	[%rd23+34816], %f1219;
	st.global.f32 	[%rd23+35328], %f1218;
	st.global.f32 	[%rd23+35840], %f1217;
	st.global.f32 	[%rd23+36352], %f1216;
	st.global.f32 	[%rd23+36864], %f1215;
	st.global.f32 	[%rd23+37376], %f1214;
	st.global.f32 	[%rd23+37888], %f1213;
	st.global.f32 	[%rd23+38400], %f1212;
	st.global.f32 	[%rd23+38912], %f1211;
	st.global.f32 	[%rd23+39424], %f1210;
	st.global.f32 	[%rd23+39936], %f1209;
	st.global.f32 	[%rd23+40448], %f1208;
	st.global.f32 	[%rd23+40960], %f1207;
	st.global.f32 	[%rd23+41472], %f1206;
	st.global.f32 	[%rd23+41984], %f1205;
	st.global.f32 	[%rd23+42496], %f1204;
	st.global.f32 	[%rd23+43008], %f1203;
	st.global.f32 	[%rd23+43520], %f1202;
	st.global.f32 	[%rd23+44032], %f1201;
	st.global.f32 	[%rd23+44544], %f1200;
	st.global.f32 	[%rd23+45056], %f1199;
	st.global.f32 	[%rd23+45568], %f1198;
	st.global.f32 	[%rd23+46080], %f1197;
	st.global.f32 	[%rd23+46592], %f1196;
	st.global.f32 	[%rd23+47104], %f1195;
	st.global.f32 	[%rd23+47616], %f1194;
	st.global.f32 	[%rd23+48128], %f1193;
	st.global.f32 	[%rd23+48640], %f1192;
	st.global.f32 	[%rd23+49152], %f1191;
	st.global.f32 	[%rd23+49664], %f1190;
	st.global.f32 	[%rd23+50176], %f1189;
	st.global.f32 	[%rd23+50688], %f1188;
	st.global.f32 	[%rd23+51200], %f1187;
	st.global.f32 	[%rd23+51712], %f1186;
	st.global.f32 	[%rd23+52224], %f1185;
	st.global.f32 	[%rd23+52736], %f1184;
	st.global.f32 	[%rd23+53248], %f1183;
	st.global.f32 	[%rd23+53760], %f1182;
	st.global.f32 	[%rd23+54272], %f1181;
	st.global.f32 	[%rd23+54784], %f1180;
	st.global.f32 	[%rd23+55296], %f1179;
	st.global.f32 	[%rd23+55808], %f1178;
	st.global.f32 	[%rd23+56320], %f1177;
	st.global.f32 	[%rd23+56832], %f1176;
	st.global.f32 	[%rd23+57344], %f1175;
	st.global.f32 	[%rd23+57856], %f1174;
	st.global.f32 	[%rd23+58368], %f1173;
	st.global.f32 	[%rd23+58880], %f1172;
	st.global.f32 	[%rd23+59392], %f1171;
	st.global.f32 	[%rd23+59904], %f1170;
	st.global.f32 	[%rd23+60416], %f1169;
	st.global.f32 	[%rd23+60928], %f1168;
	st.global.f32 	[%rd23+61440], %f1167;
	st.global.f32 	[%rd23+61952], %f1166;
	st.global.f32 	[%rd23+62464], %f1165;
	st.global.f32 	[%rd23+62976], %f1164;
	st.global.f32 	[%rd23+63488], %f1163;
	st.global.f32 	[%rd23+64000], %f1162;
	st.global.f32 	[%rd23+64512], %f1161;
	st.global.f32 	[%rd23+65024], %f1160;
	ret;
$L__BB1_2:
	ld.param.u64 	%rd28, [_Z21gated_linear_attn_f32ILi128EEviiiifPKfS1_S1_S1_S1_Pf_param_10];
	ld.param.u64 	%rd27, [_Z21gated_linear_attn_f32ILi128EEviiiifPKfS1_S1_S1_S1_Pf_param_8];
	ld.param.u64 	%rd26, [_Z21gated_linear_attn_f32ILi128EEviiiifPKfS1_S1_S1_S1_Pf_param_7];
	ld.param.u64 	%rd25, [_Z21gated_linear_attn_f32ILi128EEviiiifPKfS1_S1_S1_S1_Pf_param_6];
	ld.param.u64 	%rd24, [_Z21gated_linear_attn_f32ILi128EEviiiifPKfS1_S1_S1_S1_Pf_param_5];
	ld.param.f32 	%f1159, [_Z21gated_linear_attn_f32ILi128EEviiiifPKfS1_S1_S1_S1_Pf_param_4];
	ld.param.u32 	%r33, [_Z21gated_linear_attn_f32ILi128EEviiiifPKfS1_S1_S1_S1_Pf_param_2];
	bar.sync 	0;
	cvta.to.global.u64 	%rd10, %rd24;
	mul.wide.s32 	%rd11, %r35, 4;
	add.s64 	%rd12, %rd10, %rd11;
	ld.global.nc.f32 	%f514, [%rd12];
	mov.u32 	%r23, %tid.x;
	shl.b32 	%r24, %r23, 2;
	mov.u32 	%r25, _ZZ21gated_linear_attn_f32ILi128EEviiiifPKfS1_S1_S1_S1_PfE2_k;
	add.s32 	%r26, %r25, %r24;
	st.shared.f32 	[%r26], %f514;
	cvta.to.global.u64 	%rd13, %rd26;
	add.s64 	%rd14, %rd13, %rd11;
	ld.global.nc.f32 	%f515, [%rd14];
	mov.u32 	%r27, _ZZ21gated_linear_attn_f32ILi128EEviiiifPKfS1_S1_S1_S1_PfE2_r;
	add.s32 	%r28, %r27, %r24;
	st.shared.f32 	[%r28], %f515;
	cvta.to.global.u64 	%rd15, %rd27;
	add.s64 	%rd16, %rd15, %rd11;
	ld.global.nc.f32 	%f516, [%rd16];
	mov.u32 	%r29, _ZZ21gated_linear_attn_f32ILi128EEviiiifPKfS1_S1_S1_S1_PfE3_td;
	add.s32 	%r30, %r29, %r24;
	st.shared.f32 	[%r30], %f516;
	bar.sync 	0;
	cvta.to.global.u64 	%rd17, %rd25;
	add.s64 	%rd18, %rd17, %rd11;
	ld.global.nc.f32 	%f517, [%rd18];
	ld.shared.v4.f32 	{%f518, %f519, %f520, %f521}, [_ZZ21gated_linear_attn_f32ILi128EEviiiifPKfS1_S1_S1_S1_PfE2_k];
	ld.shared.v4.f32 	{%f522, %f523, %f524, %f525}, [_ZZ21gated_linear_attn_f32ILi128EEviiiifPKfS1_S1_S1_S1_PfE3_td];
	mul.f32 	%f526, %f1287, %f522;
	fma.rn.f32 	%f1287, %f517, %f518, %f526;
	mul.f32 	%f527, %f1286, %f523;
	fma.rn.f32 	%f1286, %f517, %f519, %f527;
	mul.f32 	%f528, %f1285, %f524;
	fma.rn.f32 	%f1285, %f517, %f520, %f528;
	mul.f32 	%f529, %f1284, %f525;
	fma.rn.f32 	%f1284, %f517, %f521, %f529;
	ld.shared.v4.f32 	{%f530, %f531, %f532, %f533}, [_ZZ21gated_linear_attn_f32ILi128EEviiiifPKfS1_S1_S1_S1_PfE2_r];
	fma.rn.f32 	%f534, %f530, %f1287, 0f00000000;
	fma.rn.f32 	%f535, %f531, %f1286, %f534;
	fma.rn.f32 	%f536, %f532, %f1285, %f535;
	fma.rn.f32 	%f537, %f533, %f1284, %f536;
	ld.shared.v4.f32 	{%f538, %f539, %f540, %f541}, [_ZZ21gated_linear_attn_f32ILi128EEviiiifPKfS1_S1_S1_S1_PfE2_k+16];
	ld.shared.v4.f32 	{%f542, %f543, %f544, %f545}, [_ZZ21gated_linear_attn_f32ILi128EEviiiifPKfS1_S1_S1_S1_PfE3_td+16];
	mul.f32 	%f546, %f1283, %f542;
	fma.rn.f32 	%f1283, %f517, %f538, %f546;
	mul.f32 	%f547, %f1282, %f543;
	fma.rn.f32 	%f1282, %f517, %f539, %f547;
	mul.f32 	%f548, %f1281, %f544;
	fma.rn.f32 	%f1281, %f517, %f540, %f548;
	mul.f32 	%f549, %f1280, %f545;
	fma.rn.f32 	%f1280, %f517, %f541, %f549;
	ld.shared.v4.f32 	{%f550, %f551, %f552, %f553}, [_ZZ21gated_linear_attn_f32ILi128EEviiiifPKfS1_S1_S1_S1_PfE2_r+16];
	fma.rn.f32 	%f554, %f550, %f1283, %f537;
	fma.rn.f32 	%f555, %f551, %f1282, %f554;
	fma.rn.f32 	%f556, %f552, %f1281, %f555;
	fma.rn.f32 	%f557, %f553, %f1280, %f556;
	ld.shared.v4.f32 	{%f558, %f559, %f560, %f561}, [_ZZ21gated_linear_attn_f32ILi128EEviiiifPKfS1_S1_S1_S1_PfE2_k+32];
	ld.shared.v4.f32 	{%f562, %f563, %f564, %f565}, [_ZZ21gated_linear_attn_f32ILi128EEviiiifPKfS1_S1_S1_S1_PfE3_td+32];
	mul.f32 	%f566, %f1279, %f562;
	fma.rn.f32 	%f1279, %f517, %f558, %f566;
	mul.f32 	%f567, %f1278, %f563;
	fma.rn.f32 	%f1278, %f517, %f559, %f567;
	mul.f32 	%f568, %f1277, %f564;
	fma.rn.f32 	%f1277, %f517, %f560, %f568;
	mul.f32 	%f569, %f1276, %f565;
	fma.rn.f32 	%f1276, %f517, %f561, %f569;
	ld.shared.v4.f32 	{%f570, %f571, %f572, %f573}, [_ZZ21gated_linear_attn_f32ILi128EEviiiifPKfS1_S1_S1_S1_PfE2_r+32];
	fma.rn.f32 	%f574, %f570, %f1279, %f557;
	fma.rn.f32 	%f575, %f571, %f1278, %f574;
	fma.rn.f32 	%f576, %f572, %f1277, %f575;
	fma.rn.f32 	%f577, %f573, %f1276, %f576;
	ld.shared.v4.f32 	{%f578, %f579, %f580, %f581}, [_ZZ21gated_linear_attn_f32ILi128EEviiiifPKfS1_S1_S1_S1_PfE2_k+48];
	ld.shared.v4.f32 	{%f582, %f583, %f584, %f585}, [_ZZ21gated_linear_attn_f32ILi128EEviiiifPKfS1_S1_S1_S1_PfE3_td+48];
	mul.f32 	%f586, %f1275, %f582;
	fma.rn.f32 	%f1275, %f517, %f578, %f586;
	mul.f32 	%f587, %f1274, %f583;
	fma.rn.f32 	%f1274, %f517, %f579, %f587;
	mul.f32 	%f588, %f1273, %f584;
	fma.rn.f32 	%f1273, %f517, %f580, %f588;
	mul.f32 	%f589, %f1272, %f585;
	fma.rn.f32 	%f1272, %f517, %f581, %f589;
	ld.shared.v4.f32 	{%f590, %f591, %f592, %f593}, [_ZZ21gated_linear_attn_f32ILi128EEviiiifPKfS1_S1_S1_S1_PfE2_r+48];
	fma.rn.f32 	%f594, %f590, %f1275, %f577;
	fma.rn.f32 	%f595, %f591, %f1274, %f594;
	fma.rn.f32 	%f596, %f592, %f1273, %f595;
	fma.rn.f32 	%f597, %f593, %f1272, %f596;
	ld.shared.v4.f32 	{%f598, %f599, %f600, %f601}, [_ZZ21gated_linear_attn_f32ILi128EEviiiifPKfS1_S1_S1_S1_PfE2_k+64];
	ld.shared.v4.f32 	{%f602, %f603, %f604, %f605}, [_ZZ21gated_linear_attn_f32ILi128EEviiiifPKfS1_S1_S1_S1_PfE3_td+64];
	mul.f32 	%f606, %f1271, %f602;
	fma.rn.f32 	%f1271, %f517, %f598, %f606;
	mul.f32 	%f607, %f1270, %f603;
	fma.rn.f32 	%f1270, %f517, %f599, %f607;
	mul.f32 	%f608, %f1269, %f604;
	fma.rn.f32 	%f1269, %f517, %f600, %f608;
	mul.f32 	%f609, %f1268, %f605;
	fma.rn.f32 	%f1268, %f517, %f601, %f609;
	ld.shared.v4.f32 	{%f610, %f611, %f612, %f613}, [_ZZ21gated_linear_attn_f32ILi128EEviiiifPKfS1_S1_S1_S1_PfE2_r+64];
	fma.rn.f32 	%f614, %f610, %f1271, %f597;
	fma.rn.f32 	%f615, %f611, %f1270, %f614;
	fma.rn.f32 	%f616, %f612, %f1269, %f615;
	fma.rn.f32 	%f617, %f613, %f1268, %f616;
	ld.shared.v4.f32 	{%f618, %f619, %f620, %f621}, [_ZZ21gated_linear_attn_f32ILi128EEviiiifPKfS1_S1_S1_S1_PfE2_k+80];
	ld.shared.v4.f32 	{%f622, %f623, %f624, %f625}, [_ZZ21gated_linear_attn_f32ILi128EEviiiifPKfS1_S1_S1_S1_PfE3_td+80];
	mul.f32 	%f626, %f1267, %f622;
	fma.rn.f32 	%f1267, %f517, %f618, %f626;
	mul.f32 	%f627, %f1266, %f623;
	fma.rn.f32 	%f1266, %f517, %f619, %f627;
	mul.f32 	%f628, %f1265, %f624;
	fma.rn.f32 	%f1265, %f517, %f620, %f628;
	mul.f32 	%f629, %f1264, %f625;
	fma.rn.f32 	%f1264, %f517, %f621, %f629;
	ld.shared.v4.f32 	{%f630, %f631, %f632, %f633}, [_ZZ21gated_linear_attn_f32ILi128EEviiiifPKfS1_S1_S1_S1_PfE2_r+80];
	fma.rn.f32 	%f634, %f630, %f1267, %f617;
	fma.rn.f32 	%f635, %f631, %f1266, %f634;
	fma.rn.f32 	%f636, %f632, %f1265, %f635;
	fma.rn.f32 	%f637, %f633, %f1264, %f636;
	ld.shared.v4.f32 	{%f638, %f639, %f640, %f641}, [_ZZ21gated_linear_attn_f32ILi128EEviiiifPKfS1_S1_S1_S1_PfE2_k+96];
	ld.shared.v4.f32 	{%f642, %f643, %f644, %f645}, [_ZZ21gated_linear_attn_f32ILi128EEviiiifPKfS1_S1_S1_S1_PfE3_td+96];
	mul.f32 	%f646, %f1263, %f642;
	fma.rn.f32 	%f1263, %f517, %f638, %f646;
	mul.f32 	%f647, %f1262, %f643;
	fma.rn.f32 	%f1262, %f517, %f639, %f647;
	mul.f32 	%f648, %f1261, %f644;
	fma.rn.f32 	%f1261, %f517, %f640, %f648;
	mul.f32 	%f649, %f1260, %f645;
	fma.rn.f32 	%f1260, %f517, %f641, %f649;
	ld.shared.v4.f32 	{%f650, %f651, %f652, %f653}, [_ZZ21gated_linear_attn_f32ILi128EEviiiifPKfS1_S1_S1_S1_PfE2_r+96];
	fma.rn.f32 	%f654, %f650, %f1263, %f637;
	fma.rn.f32 	%f655, %f651, %f1262, %f654;
	fma.rn.f32 	%f656, %f652, %f1261, %f655;
	fma.rn.f32 	%f657, %f653, %f1260, %f656;
	ld.shared.v4.f32 	{%f658, %f659, %f660, %f661}, [_ZZ21gated_linear_attn_f32ILi128EEviiiifPKfS1_S1_S1_S1_PfE2_k+112];
	ld.shared.v4.f32 	{%f662, %f663, %f664, %f665}, [_ZZ21gated_linear_attn_f32ILi128EEviiiifPKfS1_S1_S1_S1_PfE3_td+112];
	mul.f32 	%f666, %f1259, %f662;
	fma.rn.f32 	%f1259, %f517, %f658, %f666;
	mul.f32 	%f667, %f1258, %f663;
	fma.rn.f32 	%f1258, %f517, %f659, %f667;
	mul.f32 	%f668, %f1257, %f664;
	fma.rn.f32 	%f1257, %f517, %f660, %f668;
	mul.f32 	%f669, %f1256, %f665;
	fma.rn.f32 	%f1256, %f517, %f661, %f669;
	ld.shared.v4.f32 	{%f670, %f671, %f672, %f673}, [_ZZ21gated_linear_attn_f32ILi128EEviiiifPKfS1_S1_S1_S1_PfE2_r+112];
	fma.rn.f32 	%f674, %f670, %f1259, %f657;
	fma.rn.f32 	%f675, %f671, %f1258, %f674;
	fma.rn.f32 	%f676, %f672, %f1257, %f675;
	fma.rn.f32 	%f677, %f673, %f1256, %f676;
	ld.shared.v4.f32 	{%f678, %f679, %f680, %f681}, [_ZZ21gated_linear_attn_f32ILi128EEviiiifPKfS1_S1_S1_S1_PfE2_k+128];
	ld.shared.v4.f32 	{%f682, %f683, %f684, %f685}, [_ZZ21gated_linear_attn_f32ILi128EEviiiifPKfS1_S1_S1_S1_PfE3_td+128];
	mul.f32 	%f686, %f1255, %f682;
	fma.rn.f32 	%f1255, %f517, %f678, %f686;
	mul.f32 	%f687, %f1254, %f683;
	fma.rn.f32 	%f1254, %f517, %f679, %f687;
	mul.f32 	%f688, %f1253, %f684;
	fma.rn.f32 	%f1253, %f517, %f680, %f688;
	mul.f32 	%f689, %f1252, %f685;
	fma.rn.f32 	%f1252, %f517, %f681, %f689;
	ld.shared.v4.f32 	{%f690, %f691, %f692, %f693}, [_ZZ21gated_linear_attn_f32ILi128EEviiiifPKfS1_S1_S1_S1_PfE2_r+128];
	fma.rn.f32 	%f694, %f690, %f1255, %f677;
	fma.rn.f32 	%f695, %f691, %f1254, %f694;
	fma.rn.f32 	%f696, %f692, %f1253, %f695;
	fma.rn.f32 	%f697, %f693, %f1252, %f696;
	ld.shared.v4.f32 	{%f698, %f699, %f700, %f701}, [_ZZ21gated_linear_attn_f32ILi128EEviiiifPKfS1_S1_S1_S1_PfE2_k+144];
	ld.shared.v4.f32 	{%f702, %f703, %f704, %f705}, [_ZZ21gated_linear_attn_f32ILi128EEviiiifPKfS1_S1_S1_S1_PfE3_td+144];
	mul.f32 	%f706, %f1251, %f702;
	fma.rn.f32 	%f1251, %f517, %f698, %f706;
	mul.f32 	%f707, %f1250, %f703;
	fma.rn.f32 	%f1250, %f517, %f699, %f707;
	mul.f32 	%f708, %f1249, %f704;
	fma.rn.f32 	%f1249, %f517, %f700, %f708;
	mul.f32 	%f709, %f1248, %f705;
	fma.rn.f32 	%f1248, %f517, %f701, %f709;
	ld.shared.v4.f32 	{%f710, %f711, %f712, %f713}, [_ZZ21gated_linear_attn_f32ILi128EEviiiifPKfS1_S1_S1_S1_PfE2_r+144];
	fma.rn.f32 	%f714, %f710, %f1251, %f697;
	fma.rn.f32 	%f715, %f711, %f1250, %f714;
	fma.rn.f32 	%f716, %f712, %f1249, %f715;
	fma.rn.f32 	%f717, %f713, %f1248, %f716;
	ld.shared.v4.f32 	{%f718, %f719, %f720, %f721}, [_ZZ21gated_linear_attn_f32ILi128EEviiiifPKfS1_S1_S1_S1_PfE2_k+160];
	ld.shared.v4.f32 	{%f722, %f723, %f724, %f725}, [_ZZ21gated_linear_attn_f32ILi128EEviiiifPKfS1_S1_S1_S1_PfE3_td+160];
	mul.f32 	%f726, %f1247, %f722;
	fma.rn.f32 	%f1247, %f517, %f718, %f726;
	mul.f32 	%f727, %f1246, %f723;
	fma.rn.f32 	%f1246, %f517, %f719, %f727;
	mul.f32 	%f728, %f1245, %f724;
	fma.rn.f32 	%f1245, %f517, %f720, %f728;
	mul.f32 	%f729, %f1244, %f725;
	fma.rn.f32 	%f1244, %f517, %f721, %f729;
	ld.shared.v4.f32 	{%f730, %f731, %f732, %f733}, [_ZZ21gated_linear_attn_f32ILi128EEviiiifPKfS1_S1_S1_S1_PfE2_r+160];
	fma.rn.f32 	%f734, %f730, %f1247, %f717;
	fma.rn.f32 	%f735, %f731, %f1246, %f734;
	fma.rn.f32 	%f736, %f732, %f1245, %f735;
	fma.rn.f32 	%f737, %f733, %f1244, %f736;
	ld.shared.v4.f32 	{%f738, %f739, %f740, %f741}, [_ZZ21gated_linear_attn_f32ILi128EEviiiifPKfS1_S1_S1_S1_PfE2_k+176];
	ld.shared.v4.f32 	{%f742, %f743, %f744, %f745}, [_ZZ21gated_linear_attn_f32ILi128EEviiiifPKfS1_S1_S1_S1_PfE3_td+176];
	mul.f32 	%f746, %f1243, %f742;
	fma.rn.f32 	%f1243, %f517, %f738, %f746;
	mul.f32 	%f747, %f1242, %f743;
	fma.rn.f32 	%f1242, %f517, %f739, %f747;
	mul.f32 	%f748, %f1241, %f744;
	fma.rn.f32 	%f1241, %f517, %f740, %f748;
	mul.f32 	%f749, %f1240, %f745;
	fma.rn.f32 	%f1240, %f517, %f741, %f749;
	ld.shared.v4.f32 	{%f750, %f751, %f752, %f753}, [_ZZ21gated_linear_attn_f32ILi128EEviiiifPKfS1_S1_S1_S1_PfE2_r+176];
	fma.rn.f32 	%f754, %f750, %f1243, %f737;
	fma.rn.f32 	%f755, %f751, %f1242, %f754;
	fma.rn.f32 	%f756, %f752, %f1241, %f755;
	fma.rn.f32 	%f757, %f753, %f1240, %f756;
	ld.shared.v4.f32 	{%f758, %f759, %f760, %f761}, [_ZZ21gated_linear_attn_f32ILi128EEviiiifPKfS1_S1_S1_S1_PfE2_k+192];
	ld.shared.v4.f32 	{%f762, %f763, %f764, %f765}, [_ZZ21gated_linear_attn_f32ILi128EEviiiifPKfS1_S1_S1_S1_PfE3_td+192];
	mul.f32 	%f766, %f1239, %f762;
	fma.rn.f32 	%f1239, %f517, %f758, %f766;
	mul.f32 	%f767, %f1238, %f763;
	fma.rn.f32 	%f1238, %f517, %f759, %f767;
	mul.f32 	%f768, %f1237, %f764;
	fma.rn.f32 	%f1237, %f517, %f760, %f768;
	mul.f32 	%f769, %f1236, %f765;
	fma.rn.f32 	%f1236, %f517, %f761, %f769;
	ld.shared.v4.f32 	{%f770, %f771, %f772, %f773}, [_ZZ21gated_linear_attn_f32ILi128EEviiiifPKfS1_S1_S1_S1_PfE2_r+192];
	fma.rn.f32 	%f774, %f770, %f1239, %f757;
	fma.rn.f32 	%f775, %f771, %f1238, %f774;
	fma.rn.f32 	%f776, %f772, %f1237, %f775;
	fma.rn.f32 	%f777, %f773, %f1236, %f776;
	ld.shared.v4.f32 	{%f778, %f779, %f780, %f781}, [_ZZ21gated_linear_attn_f32ILi128EEviiiifPKfS1_S1_S1_S1_PfE2_k+208];
	ld.shared.v4.f32 	{%f782, %f783, %f784, %f785}, [_ZZ21gated_linear_attn_f32ILi128EEviiiifPKfS1_S1_S1_S1_PfE3_td+208];
	mul.f32 	%f786, %f1235, %f782;
	fma.rn.f32 	%f1235, %f517, %f778, %f786;
	mul.f32 	%f787, %f1234, %f783;
	fma.rn.f32 	%f1234, %f517, %f779, %f787;
	mul.f32 	%f788, %f1233, %f784;
	fma.rn.f32 	%f1233, %f517, %f780, %f788;
	mul.f32 	%f789, %f1232, %f785;
	fma.rn.f32 	%f1232, %f517, %f781, %f789;
	ld.shared.v4.f32 	{%f790, %f791, %f792, %f793}, [_ZZ21gated_linear_attn_f32ILi128EEviiiifPKfS1_S1_S1_S1_PfE2_r+208];
	fma.rn.f32 	%f794, %f790, %f1235, %f777;
	fma.rn.f32 	%f795, %f791, %f1234, %f794;
	fma.rn.f32 	%f796, %f792, %f1233, %f795;
	fma.rn.f32 	%f797, %f793, %f1232, %f796;
	ld.shared.v4.f32 	{%f798, %f799, %f800, %f801}, [_ZZ21gated_linear_attn_f32ILi128EEviiiifPKfS1_S1_S1_S1_PfE2_k+224];
	ld.shared.v4.f32 	{%f802, %f803, %f804, %f805}, [_ZZ21gated_linear_attn_f32ILi128EEviiiifPKfS1_S1_S1_S1_PfE3_td+224];
	mul.f32 	%f806, %f1231, %f802;
	fma.rn.f32 	%f1231, %f517, %f798, %f806;
	mul.f32 	%f807, %f1230, %f803;
	fma.rn.f32 	%f1230, %f517, %f799, %f807;
	mul.f32 	%f808, %f1229, %f804;
	fma.rn.f32 	%f1229, %f517, %f800, %f808;
	mul.f32 	%f809, %f1228, %f805;
	fma.rn.f32 	%f1228, %f517, %f801, %f809;
	ld.shared.v4.f32 	{%f810, %f811, %f812, %f813}, [_ZZ21gated_linear_attn_f32ILi128EEviiiifPKfS1_S1_S1_S1_PfE2_r+224];
	fma.rn.f32 	%f814, %f810, %f1231, %f797;
	fma.rn.f32 	%f815, %f811, %f1230, %f814;
	fma.rn.f32 	%f816, %f812, %f1229, %f815;
	fma.rn.f32 	%f817, %f813, %f1228, %f816;
	ld.shared.v4.f32 	{%f818, %f819, %f820, %f821}, [_ZZ21gated_linear_attn_f32ILi128EEviiiifPKfS1_S1_S1_S1_PfE2_k+240];
	ld.shared.v4.f32 	{%f822, %f823, %f824, %f825}, [_ZZ21gated_linear_attn_f32ILi128EEviiiifPKfS1_S1_S1_S1_PfE3_td+240];
	mul.f32 	%f826, %f1227, %f822;
	fma.rn.f32 	%f1227, %f517, %f818, %f826;
	mul.f32 	%f827, %f1226, %f823;
	fma.rn.f32 	%f1226, %f517, %f819, %f827;
	mul.f32 	%f828, %f1225, %f824;
	fma.rn.f32 	%f1225, %f517, %f820, %f828;
	mul.f32 	%f829, %f1224, %f825;
	fma.rn.f32 	%f1224, %f517, %f821, %f829;
	ld.shared.v4.f32 	{%f830, %f831, %f832, %f833}, [_ZZ21gated_linear_attn_f32ILi128EEviiiifPKfS1_S1_S1_S1_PfE2_r+240];
	fma.rn.f32 	%f834, %f830, %f1227, %f817;
	fma.rn.f32 	%f835, %f831, %f1226, %f834;
	fma.rn.f32 	%f836, %f832, %f1225, %f835;
	fma.rn.f32 	%f837, %f833, %f1224, %f836;
	ld.shared.v4.f32 	{%f838, %f839, %f840, %f841}, [_ZZ21gated_linear_attn_f32ILi128EEviiiifPKfS1_S1_S1_S1_PfE2_k+256];
	ld.shared.v4.f32 	{%f842, %f843, %f844, %f845}, [_ZZ21gated_linear_attn_f32ILi128EEviiiifPKfS1_S1_S1_S1_PfE3_td+256];
	mul.f32 	%f846, %f1223, %f842;
	fma.rn.f32 	%f1223, %f517, %f838, %f846;
	mul.f32 	%f847, %f1222, %f843;
	fma.rn.f32 	%f1222, %f517, %f839, %f847;
	mul.f32 	%f848, %f1221, %f844;
	fma.rn.f32 	%f1221, %f517, %f840, %f848;
	mul.f32 	%f849, %f1220, %f845;
	fma.rn.f32 	%f1220, %f517, %f841, %f849;
	ld.shared.v4.f32 	{%f850, %f851, %f852, %f853}, [_ZZ21gated_linear_attn_f32ILi128EEviiiifPKfS1_S1_S1_S1_PfE2_r+256];
	fma.rn.f32 	%f854, %f850, %f1223, %f837;
	fma.rn.f32 	%f855, %f851, %f1222, %f854;
	fma.rn.f32 	%f856, %f852, %f1221, %f855;
	fma.rn.f32 	%f857, %f853, %f1220, %f856;
	ld.shared.v4.f32 	{%f858, %f859, %f860, %f861}, [_ZZ21gated_linear_attn_f32ILi128EEviiiifPKfS1_S1_S1_S1_PfE2_k+272];
	ld.shared.v4.f32 	{%f862, %f863, %f864, %f865}, [_ZZ21gated_linear_attn_f32ILi128EEviiiifPKfS1_S1_S1_S1_PfE3_td+272];
	mul.f32 	%f866, %f1219, %f862;
	fma.rn.f32 	%f1219, %f517, %f858, %f866;
	mul.f32 	%f867, %f1218, %f863;
	fma.rn.f32 	%f1218, %f517, %f859, %f867;
	mul.f32 	%f868, %f1217, %f864;
	fma.rn.f32 	%f1217, %f517, %f860, %f868;
	mul.f32 	%f869, %f1216, %f865;
	fma.rn.f32 	%f1216, %f517, %f861, %f869;
	ld.shared.v4.f32 	{%f870, %f871, %f872, %f873}, [_ZZ21gated_linear_attn_f32ILi128EEviiiifPKfS1_S1_S1_S1_PfE2_r+272];
	fma.rn.f32 	%f874, %f870, %f1219, %f857;
	fma.rn.f32 	%f875, %f871, %f1218, %f874;
	fma.rn.f32 	%f876, %f872, %f1217, %f875;
	fma.rn.f32 	%f877, %f873, %f1216, %f876;
	ld.shared.v4.f32 	{%f878, %f879, %f880, %f881}, [_ZZ21gated_linear_attn_f32ILi128EEviiiifPKfS1_S1_S1_S1_PfE2_k+288];
	ld.shared.v4.f32 	{%f882, %f883, %f884, %f885}, [_ZZ21gated_linear_attn_f32ILi128EEviiiifPKfS1_S1_S1_S1_PfE3_td+288];
	mul.f32 	%f886, %f1215, %f882;
	fma.rn.f32 	%f1215, %f517, %f878, %f886;
	mul.f32 	%f887, %f1214, %f883;
	fma.rn.f32 	%f1214, %f517, %f879, %f887;
	mul.f32 	%f888, %f1213, %f884;
	fma.rn.f32 	%f1213, %f517, %f880, %f888;
	mul.f32 	%f889, %f1212, %f885;
	fma.rn.f32 	%f1212, %f517, %f881, %f889;
	ld.shared.v4.f32 	{%f890, %f891, %f892, %f893}, [_ZZ21gated_linear_attn_f32ILi128EEviiiifPKfS1_S1_S1_S1_PfE2_r+288];
	fma.rn.f32 	%f894, %f890, %f1215, %f877;
	fma.rn.f32 	%f895, %f891, %f1214, %f894;
	fma.rn.f32 	%f896, %f892, %f1213, %f895;
	fma.rn.f32 	%f897, %f893, %f1212, %f896;
	ld.shared.v4.f32 	{%f898, %f899, %f900, %f901}, [_ZZ21gated_linear_attn_f32ILi128EEviiiifPKfS1_S1_S1_S1_PfE2_k+304];
	ld.shared.v4.f32 	{%f902, %f903, %f904, %f905}, [_ZZ21gated_linear_attn_f32ILi128EEviiiifPKfS1_S1_S1_S1_PfE3_td+304];
	mul.f32 	%f906, %f1211, %f902;
	fma.rn.f32 	%f1211, %f517, %f898, %f906;
	mul.f32 	%f907, %f1210, %f903;
	fma.rn.f32 	%f1210, %f517, %f899, %f907;
	mul.f32 	%f908, %f1209, %f904;
	fma.rn.f32 	%f1209, %f517, %f900, %f908;
	mul.f32 	%f909, %f1208, %f905;
	fma.rn.f32 	%f1208, %f517, %f901, %f909;
	ld.shared.v4.f32 	{%f910, %f911, %f912, %f913}, [_ZZ21gated_linear_attn_f32ILi128EEviiiifPKfS1_S1_S1_S1_PfE2_r+304];
	fma.rn.f32 	%f914, %f910, %f1211, %f897;
	fma.rn.f32 	%f915, %f911, %f1210, %f914;
	fma.rn.f32 	%f916, %f912, %f1209, %f915;
	fma.rn.f32 	%f917, %f913, %f1208, %f916;
	ld.shared.v4.f32 	{%f918, %f919, %f920, %f921}, [_ZZ21gated_linear_attn_f32ILi128EEviiiifPKfS1_S1_S1_S1_PfE2_k+320];
	ld.shared.v4.f32 	{%f922, %f923, %f924, %f925}, [_ZZ21gated_linear_attn_f32ILi128EEviiiifPKfS1_S1_S1_S1_PfE3_td+320];
	mul.f32 	%f926, %f1207, %f922;
	fma.rn.f32 	%f1207, %f517, %f918, %f926;
	mul.f32 	%f927, %f1206, %f923;
	fma.rn.f32 	%f1206, %f517, %f919, %f927;
	mul.f32 	%f928, %f1205, %f924;
	fma.rn.f32 	%f1205, %f517, %f920, %f928;
	mul.f32 	%f929, %f1204, %f925;
	fma.rn.f32 	%f1204, %f517, %f921, %f929;
	ld.shared.v4.f32 	{%f930, %f931, %f932, %f933}, [_ZZ21gated_linear_attn_f32ILi128EEviiiifPKfS1_S1_S1_S1_PfE2_r+320];
	fma.rn.f32 	%f934, %f930, %f1207, %f917;
	fma.rn.f32 	%f935, %f931, %f1206, %f934;
	fma.rn.f32 	%f936, %f932, %f1205, %f935;
	fma.rn.f32 	%f937, %f933, %f1204, %f936;
	ld.shared.v4.f32 	{%f938, %f939, %f940, %f941}, [_ZZ21gated_linear_attn_f32ILi128EEviiiifPKfS1_S1_S1_S1_PfE2_k+336];
	ld.shared.v4.f32 	{%f942, %f943, %f944, %f945}, [_ZZ21gated_linear_attn_f32ILi128EEviiiifPKfS1_S1_S1_S1_PfE3_td+336];
	mul.f32 	%f946, %f1203, %f942;
	fma.rn.f32 	%f1203, %f517, %f938, %f946;
	mul.f32 	%f947, %f1202, %f943;
	fma.rn.f32 	%f1202, %f517, %f939, %f947;
	mul.f32 	%f948, %f1201, %f944;
	fma.rn.f32 	%f1201, %f517, %f940, %f948;
	mul.f32 	%f949, %f1200, %f945;
	fma.rn.f32 	%f1200, %f517, %f941, %f949;
	ld.shared.v4.f32 	{%f950, %f951, %f952, %f953}, [_ZZ21gated_linear_attn_f32ILi128EEviiiifPKfS1_S1_S1_S1_PfE2_r+336];
	fma.rn.f32 	%f954, %f950, %f1203, %f937;
	fma.rn.f32 	%f955, %f951, %f1202, %f954;
	fma.rn.f32 	%f956, %f952, %f1201, %f955;
	fma.rn.f32 	%f957, %f953, %f1200, %f956;
	ld.shared.v4.f32 	{%f958, %f959, %f960, %f961}, [_ZZ21gated_linear_attn_f32ILi128EEviiiifPKfS1_S1_S1_S1_PfE2_k+352];
	ld.shared.v4.f32 	{%f962, %f963, %f964, %f965}, [_ZZ21gated_linear_attn_f32ILi128EEviiiifPKfS1_S1_S1_S1_PfE3_td+352];
	mul.f32 	%f966, %f1199, %f962;
	fma.rn.f32 	%f1199, %f517, %f958, %f966;
	mul.f32 	%f967, %f1198, %f963;
	fma.rn.f32 	%f1198, %f517, %f959, %f967;
	mul.f32 	%f968, %f1197, %f964;
	fma.rn.f32 	%f1197, %f517, %f960, %f968;
	mul.f32 	%f969, %f1196, %f965;
	fma.rn.f32 	%f1196, %f517, %f961, %f969;
	ld.shared.v4.f32 	{%f970, %f971, %f972, %f973}, [_ZZ21gated_linear_attn_f32ILi128EEviiiifPKfS1_S1_S1_S1_PfE2_r+352];
	fma.rn.f32 	%f974, %f970, %f1199, %f957;
	fma.rn.f32 	%f975, %f971, %f1198, %f974;
	fma.rn.f32 	%f976, %f972, %f1197, %f975;
	fma.rn.f32 	%f977, %f973, %f1196, %f976;
	ld.shared.v4.f32 	{%f978, %f979, %f980, %f981}, [_ZZ21gated_linear_attn_f32ILi128EEviiiifPKfS1_S1_S1_S1_PfE2_k+368];
	ld.shared.v4.f32 	{%f982, %f983, %f984, %f985}, [_ZZ21gated_linear_attn_f32ILi128EEviiiifPKfS1_S1_S1_S1_PfE3_td+368];
	mul.f32 	%f986, %f1195, %f982;
	fma.rn.f32 	%f1195, %f517, %f978, %f986;
	mul.f32 	%f987, %f1194, %f983;
	fma.rn.f32 	%f1194, %f517, %f979, %f987;
	mul.f32 	%f988, %f1193, %f984;
	fma.rn.f32 	%f1193, %f517, %f980, %f988;
	mul.f32 	%f989, %f1192, %f985;
	fma.rn.f32 	%f1192, %f517, %f981, %f989;
	ld.shared.v4.f32 	{%f990, %f991, %f992, %f993}, [_ZZ21gated_linear_attn_f32ILi128EEviiiifPKfS1_S1_S1_S1_PfE2_r+368];
	fma.rn.f32 	%f994, %f990, %f1195, %f977;
	fma.rn.f32 	%f995, %f991, %f1194, %f994;
	fma.rn.f32 	%f996, %f992, %f1193, %f995;
	fma.rn.f32 	%f997, %f993, %f1192, %f996;
	ld.shared.v4.f32 	{%f998, %f999, %f1000, %f1001}, [_ZZ21gated_linear_attn_f32ILi128EEviiiifPKfS1_S1_S1_S1_PfE2_k+384];
	ld.shared.v4.f32 	{%f1002, %f1003, %f1004, %f1005}, [_ZZ21gated_linear_attn_f32ILi128EEviiiifPKfS1_S1_S1_S1_PfE3_td+384];
	mul.f32 	%f1006, %f1191, %f1002;
	fma.rn.f32 	%f1191, %f517, %f998, %f1006;
	mul.f32 	%f1007, %f1190, %f1003;
	fma.rn.f32 	%f1190, %f517, %f999, %f1007;
	mul.f32 	%f1008, %f1189, %f1004;
	fma.rn.f32 	%f1189, %f517, %f1000, %f1008;
	mul.f32 	%f1009, %f1188, %f1005;
	fma.rn.f32 	%f1188, %f517, %f1001, %f1009;
	ld.shared.v4.f32 	{%f1010, %f1011, %f1012, %f1013}, [_ZZ21gated_linear_attn_f32ILi128EEviiiifPKfS1_S1_S1_S1_PfE2_r+384];
	fma.rn.f32 	%f1014, %f1010, %f1191, %f997;
	fma.rn.f32 	%f1015, %f1011, %f1190, %f1014;
	fma.rn.f32 	%f1016, %f1012, %f1189, %f1015;
	fma.rn.f32 	%f1017, %f1013, %f1188, %f1016;
	ld.shared.v4.f32 	{%f1018, %f1019, %f1020, %f1021}, [_ZZ21gated_linear_attn_f32ILi128EEviiiifPKfS1_S1_S1_S1_PfE2_k+400];
	ld.shared.v4.f32 	{%f1022, %f1023, %f1024, %f1025}, [_ZZ21gated_linear_attn_f32ILi128EEviiiifPKfS1_S1_S1_S1_PfE3_td+400];
	mul.f32 	%f1026, %f1187, %f1022;
	fma.rn.f32 	%f1187, %f517, %f1018, %f1026;
	mul.f32 	%f1027, %f1186, %f1023;
	fma.rn.f32 	%f1186, %f517, %f1019, %f1027;
	mul.f32 	%f1028, %f1185, %f1024;
	fma.rn.f32 	%f1185, %f517, %f1020, %f1028;
	mul.f32 	%f1029, %f1184, %f1025;
	fma.rn.f32 	%f1184, %f517, %f1021, %f1029;
	ld.shared.v4.f32 	{%f1030, %f1031, %f1032, %f1033}, [_ZZ21gated_linear_attn_f32ILi128EEviiiifPKfS1_S1_S1_S1_PfE2_r+400];
	fma.rn.f32 	%f1034, %f1030, %f1187, %f1017;
	fma.rn.f32 	%f1035, %f1031, %f1186, %f1034;
	fma.rn.f32 	%f1036, %f1032, %f1185, %f1035;
	fma.rn.f32 	%f1037, %f1033, %f1184, %f1036;
	ld.shared.v4.f32 	{%f1038, %f1039, %f1040, %f1041}, [_ZZ21gated_linear_attn_f32ILi128EEviiiifPKfS1_S1_S1_S1_PfE2_k+416];
	ld.shared.v4.f32 	{%f1042, %f1043, %f1044, %f1045}, [_ZZ21gated_linear_attn_f32ILi128EEviiiifPKfS1_S1_S1_S1_PfE3_td+416];
	mul.f32 	%f1046, %f1183, %f1042;
	fma.rn.f32 	%f1183, %f517, %f1038, %f1046;
	mul.f32 	%f1047, %f1182, %f1043;
	fma.rn.f32 	%f1182, %f517, %f1039, %f1047;
	mul.f32 	%f1048, %f1181, %f1044;
	fma.rn.f32 	%f1181, %f517, %f1040, %f1048;
	mul.f32 	%f1049, %f1180, %f1045;
	fma.rn.f32 	%f1180, %f517, %f1041, %f1049;
	ld.shared.v4.f32 	{%f1050, %f1051, %f1052, %f1053}, [_ZZ21gated_linear_attn_f32ILi128EEviiiifPKfS1_S1_S1_S1_PfE2_r+416];
	fma.rn.f32 	%f1054, %f1050, %f1183, %f1037;
	fma.rn.f32 	%f1055, %f1051, %f1182, %f1054;
	fma.rn.f32 	%f1056, %f1052, %f1181, %f1055;
	fma.rn.f32 	%f1057, %f1053, %f1180, %f1056;
	ld.shared.v4.f32 	{%f1058, %f1059, %f1060, %f1061}, [_ZZ21gated_linear_attn_f32ILi128EEviiiifPKfS1_S1_S1_S1_PfE2_k+432];
	ld.shared.v4.f32 	{%f1062, %f1063, %f1064, %f1065}, [_ZZ21gated_linear_attn_f32ILi128EEviiiifPKfS1_S1_S1_S1_PfE3_td+432];
	mul.f32 	%f1066, %f1179, %f1062;
	fma.rn.f32 	%f1179, %f517, %f1058, %f1066;
	mul.f32 	%f1067, %f1178, %f1063;
	fma.rn.f32 	%f1178, %f517, %f1059, %f1067;
	mul.f32 	%f1068, %f1177, %f1064;
	fma.rn.f32 	%f1177, %f517, %f1060, %f1068;
	mul.f32 	%f1069, %f1176, %f1065;
	fma.rn.f32 	%f1176, %f517, %f1061, %f1069;
	ld.shared.v4.f32 	{%f1070, %f1071, %f1072, %f1073}, [_ZZ21gated_linear_attn_f32ILi128EEviiiifPKfS1_S1_S1_S1_PfE2_r+432];
	fma.rn.f32 	%f1074, %f1070, %f1179, %f1057;
	fma.rn.f32 	%f1075, %f1071, %f1178, %f1074;
	fma.rn.f32 	%f1076, %f1072, %f1177, %f1075;
	fma.rn.f32 	%f1077, %f1073, %f1176, %f1076;
	ld.shared.v4.f32 	{%f1078, %f1079, %f1080, %f1081}, [_ZZ21gated_linear_attn_f32ILi128EEviiiifPKfS1_S1_S1_S1_PfE2_k+448];
	ld.shared.v4.f32 	{%f1082, %f1083, %f1084, %f1085}, [_ZZ21gated_linear_attn_f32ILi128EEviiiifPKfS1_S1_S1_S1_PfE3_td+448];
	mul.f32 	%f1086, %f1175, %f1082;
	fma.rn.f32 	%f1175, %f517, %f1078, %f1086;
	mul.f32 	%f1087, %f1174, %f1083;
	fma.rn.f32 	%f1174, %f517, %f1079, %f1087;
	mul.f32 	%f1088, %f1173, %f1084;
	fma.rn.f32 	%f1173, %f517, %f1080, %f1088;
	mul.f32 	%f1089, %f1172, %f1085;
	fma.rn.f32 	%f1172, %f517, %f1081, %f1089;
	ld.shared.v4.f32 	{%f1090, %f1091, %f1092, %f1093}, [_ZZ21gated_linear_attn_f32ILi128EEviiiifPKfS1_S1_S1_S1_PfE2_r+448];
	fma.rn.f32 	%f1094, %f1090, %f1175, %f1077;
	fma.rn.f32 	%f1095, %f1091, %f1174, %f1094;
	fma.rn.f32 	%f1096, %f1092, %f1173, %f1095;
	fma.rn.f32 	%f1097, %f1093, %f1172, %f1096;
	ld.shared.v4.f32 	{%f1098, %f1099, %f1100, %f1101}, [_ZZ21gated_linear_attn_f32ILi128EEviiiifPKfS1_S1_S1_S1_PfE2_k+464];
	ld.shared.v4.f32 	{%f1102, %f1103, %f1104, %f1105}, [_ZZ21gated_linear_attn_f32ILi128EEviiiifPKfS1_S1_S1_S1_PfE3_td+464];
	mul.f32 	%f1106, %f1171, %f1102;
	fma.rn.f32 	%f1171, %f517, %f1098, %f1106;
	mul.f32 	%f1107, %f1170, %f1103;
	fma.rn.f32 	%f1170, %f517, %f1099, %f1107;
	mul.f32 	%f1108, %f1169, %f1104;
	fma.rn.f32 	%f1169, %f517, %f1100, %f1108;
	mul.f32 	%f1109, %f1168, %f1105;
	fma.rn.f32 	%f1168, %f517, %f1101, %f1109;
	ld.shared.v4.f32 	{%f1110, %f1111, %f1112, %f1113}, [_ZZ21gated_linear_attn_f32ILi128EEviiiifPKfS1_S1_S1_S1_PfE2_r+464];
	fma.rn.f32 	%f1114, %f1110, %f1171, %f1097;
	fma.rn.f32 	%f1115, %f1111, %f1170, %f1114;
	fma.rn.f32 	%f1116, %f1112, %f1169, %f1115;
	fma.rn.f32 	%f1117, %f1113, %f1168, %f1116;
	ld.shared.v4.f32 	{%f1118, %f1119, %f1120, %f1121}, [_ZZ21gated_linear_attn_f32ILi128EEviiiifPKfS1_S1_S1_S1_PfE2_k+480];
	ld.shared.v4.f32 	{%f1122, %f1123, %f1124, %f1125}, [_ZZ21gated_linear_attn_f32ILi128EEviiiifPKfS1_S1_S1_S1_PfE3_td+480];
	mul.f32 	%f1126, %f1167, %f1122;
	fma.rn.f32 	%f1167, %f517, %f1118, %f1126;
	mul.f32 	%f1127, %f1166, %f1123;
	fma.rn.f32 	%f1166, %f517, %f1119, %f1127;
	mul.f32 	%f1128, %f1165, %f1124;
	fma.rn.f32 	%f1165, %f517, %f1120, %f1128;
	mul.f32 	%f1129, %f1164, %f1125;
	fma.rn.f32 	%f1164, %f517, %f1121, %f1129;
	ld.shared.v4.f32 	{%f1130, %f1131, %f1132, %f1133}, [_ZZ21gated_linear_attn_f32ILi128EEviiiifPKfS1_S1_S1_S1_PfE2_r+480];
	fma.rn.f32 	%f1134, %f1130, %f1167, %f1117;
	fma.rn.f32 	%f1135, %f1131, %f1166, %f1134;
	fma.rn.f32 	%f1136, %f1132, %f1165, %f1135;
	fma.rn.f32 	%f1137, %f1133, %f1164, %f1136;
	ld.shared.v4.f32 	{%f1138, %f1139, %f1140, %f1141}, [_ZZ21gated_linear_attn_f32ILi128EEviiiifPKfS1_S1_S1_S1_PfE2_k+496];
	ld.shared.v4.f32 	{%f1142, %f1143, %f1144, %f1145}, [_ZZ21gated_linear_attn_f32ILi128EEviiiifPKfS1_S1_S1_S1_PfE3_td+496];
	mul.f32 	%f1146, %f1163, %f1142;
	fma.rn.f32 	%f1163, %f517, %f1138, %f1146;
	mul.f32 	%f1147, %f1162, %f1143;
	fma.rn.f32 	%f1162, %f517, %f1139, %f1147;
	mul.f32 	%f1148, %f1161, %f1144;
	fma.rn.f32 	%f1161, %f517, %f1140, %f1148;
	mul.f32 	%f1149, %f1160, %f1145;
	fma.rn.f32 	%f1160, %f517, %f1141, %f1149;
	ld.shared.v4.f32 	{%f1150, %f1151, %f1152, %f1153}, [_ZZ21gated_linear_attn_f32ILi128EEviiiifPKfS1_S1_S1_S1_PfE2_r+496];
	fma.rn.f32 	%f1154, %f1150, %f1163, %f1137;
	fma.rn.f32 	%f1155, %f1151, %f1162, %f1154;
	fma.rn.f32 	%f1156, %f1152, %f1161, %f1155;
	fma.rn.f32 	%f1157, %f1153, %f1160, %f1156;
	mul.f32 	%f1158, %f1159, %f1157;
	cvta.to.global.u64 	%rd19, %rd28;
	add.s64 	%rd20, %rd19, %rd11;
	st.global.f32 	[%rd20], %f1158;
	add.s32 	%r35, %r35, %r33;
	setp.lt.s32 	%p2, %r35, %r3;
	@%p2 bra 	$L__BB1_2;
	bra.uni 	$L__BB1_1;

}


// ===== COMPILED SASS (sm_100) =====

	.target	sm_100

	.elftype	@"ET_EXEC"


//--------------------- .note.nv.tkinfo           --------------------------
	.section	.note.nv.tkinfo,"",@"SHT_NOTE"
	.sectionflags	@"SHF_NOTE_NV_TKINFO"
	.tkinfo
        /*0018*/ 	.word	0x00000002
        /*0030*/ 	.string	""
        /*0030*/ 	.string	"ptxas"
        /*0030*/ 	.string	"Cuda compilation tools, release 13.0, V13.0.88"
        /*0030*/ 	.string	"Build cuda_13.0.r13.0/compiler.36424714_0"
        /*0030*/ 	.string	"-arch sm_100 -m 64 "



//--------------------- .note.nv.cuinfo           --------------------------
	.section	.note.nv.cuinfo,"",@"SHT_NOTE"
	.sectionflags	@"SHF_NOTE_NV_CUINFO"
        /*0018*/ 	.short	0x0002
        /*001a*/ 	.short	0x0064
        /*001c*/ 	.short	0x0082
	.zero		2


//--------------------- .nv.info                  --------------------------
	.section	.nv.info,"",@"SHT_CUDA_INFO"
	.align	4


	//----- nvinfo : EIATTR_REGCOUNT
	.align		4
        /*0000*/ 	.byte	0x04, 0x2f
        /*0002*/ 	.short	(.L_1 - .L_0)
	.align		4
.L_0:
        /*0004*/ 	.word	index@(_Z21gated_linear_attn_f32ILi64EEviiiifPKfS1_S1_S1_S1_Pf)
        /*0008*/ 	.word	0x00000062


	//----- nvinfo : EIATTR_FRAME_SIZE
	.align		4
.L_1:
        /*000c*/ 	.byte	0x04, 0x11
        /*000e*/ 	.short	(.L_3 - .L_2)
	.align		4
.L_2:
        /*0010*/ 	.word	index@(_Z21gated_linear_attn_f32ILi64EEviiiifPKfS1_S1_S1_S1_Pf)
        /*0014*/ 	.word	0x00000000


	//----- nvinfo : EIATTR_REGCOUNT
	.align		4
.L_3:
        /*0018*/ 	.byte	0x04, 0x2f
        /*001a*/ 	.short	(.L_5 - .L_4)
	.align		4
.L_4:
        /*001c*/ 	.word	index@(_Z21gated_linear_attn_f32ILi128EEviiiifPKfS1_S1_S1_S1_Pf)
        /*0020*/ 	.word	0x000000a6


	//----- nvinfo : EIATTR_FRAME_SIZE
	.align		4
.L_5:
        /*0024*/ 	.byte	0x04, 0x11
        /*0026*/ 	.short	(.L_7 - .L_6)
	.align		4
.L_6:
        /*0028*/ 	.word	index@(_Z21gated_linear_attn_f32ILi128EEviiiifPKfS1_S1_S1_S1_Pf)
        /*002c*/ 	.word	0x00000000


	//----- nvinfo : EIATTR_MIN_STACK_SIZE
	.align		4
.L_7:
        /*0030*/ 	.byte	0x04, 0x12
        /*0032*/ 	.short	(.L_9 - .L_8)
	.align		4
.L_8:
        /*0034*/ 	.word	index@(_Z21gated_linear_attn_f32ILi128EEviiiifPKfS1_S1_S1_S1_Pf)
        /*0038*/ 	.word	0x00000000


	//----- nvinfo : EIATTR_MIN_STACK_SIZE
	.align		4
.L_9:
        /*003c*/ 	.byte	0x04, 0x12
        /*003e*/ 	.short	(.L_11 - .L_10)
	.align		4
.L_10:
        /*0040*/ 	.word	index@(_Z21gated_linear_attn_f32ILi64EEviiiifPKfS1_S1_S1_S1_Pf)
        /*0044*/ 	.word	0x00000000
.L_11:


//--------------------- .nv.compat                --------------------------
	.section	.nv.compat,"",@"SHT_CUDA_COMPAT_INFO"
	.align	4
        /*0000*/ 	.byte	0x02, 0x09, 0x00, 0x00, 0x02, 0x02, 0x01, 0x00, 0x02, 0x05, 0x05, 0x00, 0x03, 0x07, 0x01, 0x01
        /*0010*/ 	.byte	0x02, 0x03, 0x00, 0x00, 0x02, 0x06, 0x01, 0x00, 0x04, 0x0b, 0x08, 0x00, 0x09, 0x00, 0x00, 0x00
        /*0020*/ 	.byte	0x00, 0x00, 0x00, 0x00


//--------------------- .nv.info._Z21gated_linear_attn_f32ILi128EEviiiifPKfS1_S1_S1_S1_Pf --------------------------
	.section	.nv.info._Z21gated_linear_attn_f32ILi128EEviiiifPKfS1_S1_S1_S1_Pf,"",@"SHT_CUDA_INFO"
	.sectionflags	@""
	.align	4


	//----- nvinfo : EIATTR_CUDA_API_VERSION
	.align		4
        /*0000*/ 	.byte	0x04, 0x37
        /*0002*/ 	.short	(.L_13 - .L_12)
.L_12:
        /*0004*/ 	.word	0x00000082


	//----- nvinfo : EIATTR_KPARAM_INFO
	.align		4
.L_13:
        /*0008*/ 	.byte	0x04, 0x17
        /*000a*/ 	.short	(.L_15 - .L_14)
.L_14:
        /*000c*/ 	.word	0x00000000
        /*0010*/ 	.short	0x000a
        /*0012*/ 	.short	0x0040
        /*0014*/ 	.byte	0x00, 0xf5, 0x21, 0x00


	//----- nvinfo : EIATTR_KPARAM_INFO
	.align		4
.L_15:
        /*0018*/ 	.byte	0x04, 0x17
        /*001a*/ 	.short	(.L_17 - .L_16)
.L_16:
        /*001c*/ 	.word	0x00000000
        /*0020*/ 	.short	0x0009
        /*0022*/ 	.short	0x0038
        /*0024*/ 	.byte	0x00, 0xf5, 0x21, 0x00


	//----- nvinfo : EIATTR_KPARAM_INFO
	.align		4
.L_17:
        /*0028*/ 	.byte	0x04, 0x17
        /*002a*/ 	.short	(.L_19 - .L_18)
.L_18:
        /*002c*/ 	.word	0x00000000
        /*0030*/ 	.short	0x0008
        /*0032*/ 	.short	0x0030
        /*0034*/ 	.byte	0x00, 0xf5, 0x21, 0x00


	//----- nvinfo : EIATTR_KPARAM_INFO
	.align		4
.L_19:
        /*0038*/ 	.byte	0x04, 0x17
        /*003a*/ 	.short	(.L_21 - .L_20)
.L_20:
        /*003c*/ 	.word	0x00000000
        /*0040*/ 	.short	0x0007
        /*0042*/ 	.short	0x0028
        /*0044*/ 	.byte	0x00, 0xf5, 0x21, 0x00


	//----- nvinfo : EIATTR_KPARAM_INFO
	.align		4
.L_21:
        /*0048*/ 	.byte	0x04, 0x17
        /*004a*/ 	.short	(.L_23 - .L_22)
.L_22:
        /*004c*/ 	.word	0x00000000
        /*0050*/ 	.short	0x0006
        /*0052*/ 	.short	0x0020
        /*0054*/ 	.byte	0x00, 0xf5, 0x21, 0x00


	//----- nvinfo : EIATTR_KPARAM_INFO
	.align		4
.L_23:
        /*0058*/ 	.byte	0x04, 0x17
        /*005a*/ 	.short	(.L_25 - .L_24)
.L_24:
        /*005c*/ 	.word	0x00000000
        /*0060*/ 	.short	0x0005
        /*0062*/ 	.short	0x0018
        /*0064*/ 	.byte	0x00, 0xf5, 0x21, 0x00


	//----- nvinfo : EIATTR_KPARAM_INFO
	.align		4
.L_25:
        /*0068*/ 	.byte	0x04, 0x17
        /*006a*/ 	.short	(.L_27 - .L_26)
.L_26:
        /*006c*/ 	.word	0x00000000
        /*0070*/ 	.short	0x0004
        /*0072*/ 	.short	0x0010
        /*0074*/ 	.byte	0x00, 0xf0, 0x11, 0x00


	//----- nvinfo : EIATTR_KPARAM_INFO
	.align		4
.L_27:
        /*0078*/ 	.byte	0x04, 0x17
        /*007a*/ 	.short	(.L_29 - .L_28)
.L_28:
        /*007c*/ 	.word	0x00000000
        /*0080*/ 	.short	0x0003
        /*0082*/ 	.short	0x000c
        /*0084*/ 	.byte	0x00, 0xf0, 0x11, 0x00


	//----- nvinfo : EIATTR_KPARAM_INFO
	.align		4
.L_29:
        /*0088*/ 	.byte	0x04, 0x17
        /*008a*/ 	.short	(.L_31 - .L_30)
.L_30:
        /*008c*/ 	.word	0x00000000
        /*0090*/ 	.short	0x0002
        /*0092*/ 	.short	0x0008
        /*0094*/ 	.byte	0x00, 0xf0, 0x11, 0x00


	//----- nvinfo : EIATTR_KPARAM_INFO
	.align		4
.L_31:
        /*0098*/ 	.byte	0x04, 0x17
        /*009a*/ 	.short	(.L_33 - .L_32)
.L_32:
        /*009c*/ 	.word	0x00000000
        /*00a0*/ 	.short	0x0001
        /*00a2*/ 	.short	0x0004
        /*00a4*/ 	.byte	0x00, 0xf0, 0x11, 0x00


	//----- nvinfo : EIATTR_KPARAM_INFO
	.align		4
.L_33:
        /*00a8*/ 	.byte	0x04, 0x17
        /*00aa*/ 	.short	(.L_35 - .L_34)
.L_34:
        /*00ac*/ 	.word	0x00000000
        /*00b0*/ 	.short	0x0000
        /*00b2*/ 	.short	0x0000
        /*00b4*/ 	.byte	0x00, 0xf0, 0x11, 0x00


	//----- nvinfo : EIATTR_SPARSE_MMA_MASK
	.align		4
.L_35:
        /*00b8*/ 	.byte	0x03, 0x50
        /*00ba*/ 	.short	0x0000


	//----- nvinfo : EIATTR_MAXREG_COUNT
	.align		4
        /*00bc*/ 	.byte	0x03, 0x1b
        /*00be*/ 	.short	0x00ff


	//----- nvinfo : EIATTR_NUM_BARRIERS
	.align		4
        /*00c0*/ 	.byte	0x02, 0x4c
        /*00c2*/ 	.byte	0x01
	.zero		1


	//----- nvinfo : EIATTR_MERCURY_ISA_VERSION
	.align		4
        /*00c4*/ 	.byte	0x03, 0x5f
        /*00c6*/ 	.short	0x0101


	//----- nvinfo : EIATTR_VRC_CTA_INIT_COUNT
	.align		4
        /*00c8*/ 	.byte	0x02, 0x4a
	.zero		1
	.zero		1


	//----- nvinfo : EIATTR_EXIT_INSTR_OFFSETS
	.align		4
        /*00cc*/ 	.byte	0x04, 0x1c
        /*00ce*/ 	.short	(.L_37 - .L_36)


	//   ....[0]....
.L_36:
        /*00d0*/ 	.word	0x00003490


	//----- nvinfo : EIATTR_CRS_STACK_SIZE
	.align		4
.L_37:
        /*00d4*/ 	.byte	0x04, 0x1e
        /*00d6*/ 	.short	(.L_39 - .L_38)
.L_38:
        /*00d8*/ 	.word	0x00000000


	//----- nvinfo : EIATTR_CBANK_PARAM_SIZE
	.align		4
.L_39:
        /*00dc*/ 	.byte	0x03, 0x19
        /*00de*/ 	.short	0x0048


	//----- nvinfo : EIATTR_PARAM_CBANK
	.align		4
        /*00e0*/ 	.byte	0x04, 0x0a
        /*00e2*/ 	.short	(.L_41 - .L_40)
	.align		4
.L_40:
        /*00e4*/ 	.word	index@(.nv.constant0._Z21gated_linear_attn_f32ILi128EEviiiifPKfS1_S1_S1_S1_Pf)
        /*00e8*/ 	.short	0x0380
        /*00ea*/ 	.short	0x0048


	//----- nvinfo : EIATTR_SW_WAR
	.align		4
.L_41:
        /*00ec*/ 	.byte	0x04, 0x36
        /*00ee*/ 	.short	(.L_43 - .L_42)
.L_42:
        /*00f0*/ 	.word	0x00000008
.L_43:


//--------------------- .nv.info._Z21gated_linear_attn_f32ILi64EEviiiifPKfS1_S1_S1_S1_Pf --------------------------
	.section	.nv.info._Z21gated_linear_attn_f32ILi64EEviiiifPKfS1_S1_S1_S1_Pf,"",@"SHT_CUDA_INFO"
	.sectionflags	@""
	.align	4


	//----- nvinfo : EIATTR_CUDA_API_VERSION
	.align		4
        /*0000*/ 	.byte	0x04, 0x37
        /*0002*/ 	.short	(.L_45 - .L_44)
.L_44:
        /*0004*/ 	.word	0x00000082


	//----- nvinfo : EIATTR_KPARAM_INFO
	.align		4
.L_45:
        /*0008*/ 	.byte	0x04, 0x17
        /*000a*/ 	.short	(.L_47 - .L_46)
.L_46:
        /*000c*/ 	.word	0x00000000
        /*0010*/ 	.short	0x000a
        /*0012*/ 	.short	0x0040
        /*0014*/ 	.byte	0x00, 0xf5, 0x21, 0x00


	//----- nvinfo : EIATTR_KPARAM_INFO
	.align		4
.L_47:
        /*0018*/ 	.byte	0x04, 0x17
        /*001a*/ 	.short	(.L_49 - .L_48)
.L_48:
        /*001c*/ 	.word	0x00000000
        /*0020*/ 	.short	0x0009
        /*0022*/ 	.short	0x0038
        /*0024*/ 	.byte	0x00, 0xf5, 0x21, 0x00


	//----- nvinfo : EIATTR_KPARAM_INFO
	.align		4
.L_49:
        /*0028*/ 	.byte	0x04, 0x17
        /*002a*/ 	.short	(.L_51 - .L_50)
.L_50:
        /*002c*/ 	.word	0x00000000
        /*0030*/ 	.short	0x0008
        /*0032*/ 	.short	0x0030
        /*0034*/ 	.byte	0x00, 0xf5, 0x21, 0x00


	//----- nvinfo : EIATTR_KPARAM_INFO
	.align		4
.L_51:
        /*0038*/ 	.byte	0x04, 0x17
        /*003a*/ 	.short	(.L_53 - .L_52)
.L_52:
        /*003c*/ 	.word	0x00000000
        /*0040*/ 	.short	0x0007
        /*0042*/ 	.short	0x0028
        /*0044*/ 	.byte	0x00, 0xf5, 0x21, 0x00


	//----- nvinfo : EIATTR_KPARAM_INFO
	.align		4
.L_53:
        /*0048*/ 	.byte	0x04, 0x17
        /*004a*/ 	.short	(.L_55 - .L_54)
.L_54:
        /*004c*/ 	.word	0x00000000
        /*0050*/ 	.short	0x0006
        /*0052*/ 	.short	0x0020
        /*0054*/ 	.byte	0x00, 0xf5, 0x21, 0x00


	//----- nvinfo : EIATTR_KPARAM_INFO
	.align		4
.L_55:
        /*0058*/ 	.byte	0x04, 0x17
        /*005a*/ 	.short	(.L_57 - .L_56)
.L_56:
        /*005c*/ 	.word	0x00000000
        /*0060*/ 	.short	0x0005
        /*0062*/ 	.short	0x0018
        /*0064*/ 	.byte	0x00, 0xf5, 0x21, 0x00


	//----- nvinfo : EIATTR_KPARAM_INFO
	.align		4
.L_57:
        /*0068*/ 	.byte	0x04, 0x17
        /*006a*/ 	.short	(.L_59 - .L_58)
.L_58:
        /*006c*/ 	.word	0x00000000
        /*0070*/ 	.short	0x0004
        /*0072*/ 	.short	0x0010
        /*0074*/ 	.byte	0x00, 0xf0, 0x11, 0x00


	//----- nvinfo : EIATTR_KPARAM_INFO
	.align		4
.L_59:
        /*0078*/ 	.byte	0x04, 0x17
        /*007a*/ 	.short	(.L_61 - .L_60)
.L_60:
        /*007c*/ 	.word	0x00000000
        /*0080*/ 	.short	0x0003
        /*0082*/ 	.short	0x000c
        /*0084*/ 	.byte	0x00, 0xf0, 0x11, 0x00


	//----- nvinfo : EIATTR_KPARAM_INFO
	.align		4
.L_61:
        /*0088*/ 	.byte	0x04, 0x17
        /*008a*/ 	.short	(.L_63 - .L_62)
.L_62:
        /*008c*/ 	.word	0x00000000
        /*0090*/ 	.short	0x0002
        /*0092*/ 	.short	0x0008
        /*0094*/ 	.byte	0x00, 0xf0, 0x11, 0x00


	//----- nvinfo : EIATTR_KPARAM_INFO
	.align		4
.L_63:
        /*0098*/ 	.byte	0x04, 0x17
        /*009a*/ 	.short	(.L_65 - .L_64)
.L_64:
        /*009c*/ 	.word	0x00000000
        /*00a0*/ 	.short	0x0001
        /*00a2*/ 	.short	0x0004
        /*00a4*/ 	.byte	0x00, 0xf0, 0x11, 0x00


	//----- nvinfo : EIATTR_KPARAM_INFO
	.align		4
.L_65:
        /*00a8*/ 	.byte	0x04, 0x17
        /*00aa*/ 	.short	(.L_67 - .L_66)
.L_66:
        /*00ac*/ 	.word	0x00000000
        /*00b0*/ 	.short	0x0000
        /*00b2*/ 	.short	0x0000
        /*00b4*/ 	.byte	0x00, 0xf0, 0x11, 0x00


	//----- nvinfo : EIATTR_SPARSE_MMA_MASK
	.align		4
.L_67:
        /*00b8*/ 	.byte	0x03, 0x50
        /*00ba*/ 	.short	0x0000


	//----- nvinfo : EIATTR_MAXREG_COUNT
	.align		4
        /*00bc*/ 	.byte	0x03, 0x1b
        /*00be*/ 	.short	0x00ff


	//----- nvinfo : EIATTR_NUM_BARRIERS
	.align		4
        /*00c0*/ 	.byte	0x02, 0x4c
        /*00c2*/ 	.byte	0x01
	.zero		1


	//----- nvinfo : EIATTR_MERCURY_ISA_VERSION
	.align		4
        /*00c4*/ 	.byte	0x03, 0x5f
        /*00c6*/ 	.short	0x0101


	//----- nvinfo : EIATTR_VRC_CTA_INIT_COUNT
	.align		4
        /*00c8*/ 	.byte	0x02, 0x4a
	.zero		1
	.zero		1


	//----- nvinfo : EIATTR_EXIT_INSTR_OFFSETS
	.align		4
        /*00cc*/ 	.byte	0x04, 0x1c
        /*00ce*/ 	.short	(.L_69 - .L_68)


	//   ....[0]....
.L_68:
        /*00d0*/ 	.word	0x00001d90


	//----- nvinfo : EIATTR_CRS_STACK_SIZE
	.align		4
.L_69:
        /*00d4*/ 	.byte	0x04, 0x1e
        /*00d6*/ 	.short	(.L_71 - .L_70)
.L_70:
        /*00d8*/ 	.word	0x00000000


	//----- nvinfo : EIATTR_CBANK_PARAM_SIZE
	.align		4
.L_71:
        /*00dc*/ 	.byte	0x03, 0x19
        /*00de*/ 	.short	0x0048


	//----- nvinfo : EIATTR_PARAM_CBANK
	.align		4
        /*00e0*/ 	.byte	0x04, 0x0a
        /*00e2*/ 	.short	(.L_73 - .L_72)
	.align		4
.L_72:
        /*00e4*/ 	.word	index@(.nv.constant0._Z21gated_linear_attn_f32ILi64EEviiiifPKfS1_S1_S1_S1_Pf)
        /*00e8*/ 	.short	0x0380
        /*00ea*/ 	.short	0x0048


	//----- nvinfo : EIATTR_SW_WAR
	.align		4
.L_73:
        /*00ec*/ 	.byte	0x04, 0x36
        /*00ee*/ 	.short	(.L_75 - .L_74)
.L_74:
        /*00f0*/ 	.word	0x00000008
.L_75:


//--------------------- .nv.callgraph             --------------------------
	.section	.nv.callgraph,"",@"SHT_CUDA_CALLGRAPH"
	.align	4
	.sectionentsize	8
	.align		4
        /*0000*/ 	.word	0x00000000
	.align		4
        /*0004*/ 	.word	0xffffffff
	.align		4
        /*0008*/ 	.word	0x00000000
	.align		4
        /*000c*/ 	.word	0xfffffffe
	.align		4
        /*0010*/ 	.word	0x00000000
	.align		4
        /*0014*/ 	.word	0xfffffffd
	.align		4
        /*0018*/ 	.word	0x00000000
	.align		4
        /*001c*/ 	.word	0xfffffffc


//--------------------- .text._Z21gated_linear_attn_f32ILi128EEviiiifPKfS1_S1_S1_S1_Pf --------------------------
	.section	.text._Z21gated_linear_attn_f32ILi128EEviiiifPKfS1_S1_S1_S1_Pf,"ax",@progbits
	.align	128
.text._Z21gated_linear_attn_f32ILi128EEviiiifPKfS1_S1_S1_S1_Pf:
        .type           _Z21gated_linear_attn_f32ILi128EEviiiifPKfS1_S1_S1_S1_Pf,@function
        .size           _Z21gated_linear_attn_f32ILi128EEviiiifPKfS1_S1_S1_S1_Pf,(.L_x_6 - _Z21gated_linear_attn_f32ILi128EEviiiifPKfS1_S1_S1_S1_Pf)
        .other          _Z21gated_linear_attn_f32ILi128EEviiiifPKfS1_S1_S1_S1_Pf,@"STO_CUDA_ENTRY STV_DEFAULT"
_Z21gated_linear_attn_f32ILi128EEviiiifPKfS1_S1_S1_S1_Pf:
[----:B------:R-:W-:Y:S08]  /*0000*/  LDC R1, c[0x0][0x37c] ;  /* 0x0000df00ff017b82 */ /* 0x000ff00000000800 */
[----:B------:R-:W0:Y:S01]  /*0010*/  LDC R7, c[0x0][0x38c] ;  /* 0x0000e300ff077b82 */ /* 0x000e220000000800 */
[----:B------:R-:W1:Y:S01]  /*0020*/  S2R R4, SR_CTAID.X ;  /* 0x0000000000047919 */ /* 0x000e620000002500 */
[----:B------:R-:W2:Y:S01]  /*0030*/  LDCU UR10, c[0x0][0x388] ;  /* 0x00007100ff0a77ac */ /* 0x000ea20008000800 */
[----:B------:R-:W3:Y:S05]  /*0040*/  LDCU.64 UR8, c[0x0][0x358] ;  /* 0x00006b00ff0877ac */ /* 0x000eea0008000a00 */
[----:B------:R-:W4:Y:S01]  /*0050*/  LDC.64 R36, c[0x0][0x380] ;  /* 0x0000e000ff247b82 */ /* 0x000f220000000a00 */
[----:B------:R-:W0:Y:S07]  /*0060*/  LDCU UR11, c[0x0][0x390] ;  /* 0x00007200ff0b77ac */ /* 0x000e2e0008000800 */
[----:B------:R-:W3:Y:S01]  /*0070*/  LDC.64 R40, c[0x0][0x3b8] ;  /* 0x0000ee00ff287b82 */ /* 0x000ee20000000a00 */
[----:B0-----:R-:W-:-:S07]  /*0080*/  IABS R5, R7 ;  /* 0x0000000700057213 */ /* 0x001fce0000000000 */
[----:B------:R-:W0:Y:S01]  /*0090*/  LDC.64 R162, c[0x0][0x3c0] ;  /* 0x0000f000ffa27b82 */ /* 0x000e220000000a00 */
[----:B------:R-:W2:Y:S01]  /*00a0*/  I2F.RP R0, R5 ;  /* 0x0000000500007306 */ /* 0x000ea20000209400 */
[----:B----4-:R-:W-:-:S07]  /*00b0*/  IABS R45, R36 ;  /* 0x00000024002d7213 */ /* 0x010fce0000000000 */
[----:B------:R-:W-:Y:S08]  /*00c0*/  I2F.RP R42, R45 ;  /* 0x0000002d002a7306 */ /* 0x000ff00000209400 */
[----:B--2---:R-:W2:Y:S02]  /*00d0*/  MUFU.RCP R0, R0 ;  /* 0x0000000000007308 */ /* 0x004ea40000001000 */
[----:B--2---:R-:W-:-:S06]  /*00e0*/  IADD3 R2, PT, PT, R0, 0xffffffe, RZ ;  /* 0x0ffffffe00027810 */ /* 0x004fcc0007ffe0ff */
[----:B------:R2:W4:Y:S02]  /*00f0*/  F2I.FTZ.U32.TRUNC.NTZ R3, R2 ;  /* 0x0000000200037305 */ /* 0x000524000021f000 */
[----:B--2---:R-:W-:Y:S01]  /*0100*/  HFMA2 R2, -RZ, RZ, 0, 0 ;  /* 0x00000000ff027431 */ /* 0x004fe200000001ff */
[----:B----4-:R-:W-:-:S05]  /*0110*/  IADD3 R6, PT, PT, RZ, -R3, RZ ;  /* 0x80000003ff067210 */ /* 0x010fca0007ffe0ff */
[----:B------:R-:W-:Y:S01]  /*0120*/  IMAD R9, R6, R5, RZ ;  /* 0x0000000506097224 */ /* 0x000fe200078e02ff */
[----:B-1----:R-:W-:-:S03]  /*0130*/  IABS R6, R4 ;  /* 0x0000000400067213 */ /* 0x002fc60000000000 */
[----:B------:R-:W-:Y:S01]  /*0140*/  IMAD.HI.U32 R3, R3, R9, R2 ;  /* 0x0000000903037227 */ /* 0x000fe200078e0002 */
[----:B------:R-:W1:Y:S01]  /*0150*/  MUFU.RCP R42, R42 ;  /* 0x0000002a002a7308 */ /* 0x000e620000001000 */
[----:B------:R-:W-:-:S04]  /*0160*/  LOP3.LUT R2, R4, R7, RZ, 0x3c, !PT ;  /* 0x0000000704027212 */ /* 0x000fc800078e3cff */
[----:B------:R-:W-:Y:S01]  /*0170*/  IMAD.HI.U32 R3, R3, R6, RZ ;  /* 0x0000000603037227 */ /* 0x000fe200078e00ff */
[----:B------:R-:W-:-:S04]  /*0180*/  ISETP.GE.AND P1, PT, R2, RZ, PT ;  /* 0x000000ff0200720c */ /* 0x000fc80003f26270 */
[----:B------:R-:W-:-:S05]  /*0190*/  IADD3 R0, PT, PT, -R3, RZ, RZ ;  /* 0x000000ff03007210 */ /* 0x000fca0007ffe1ff */
[----:B------:R-:W-:-:S05]  /*01a0*/  IMAD R0, R5, R0, R6 ;  /* 0x0000000005007224 */ /* 0x000fca00078e0206 */
[----:B------:R-:W-:-:S13]  /*01b0*/  ISETP.GT.U32.AND P2, PT, R5, R0, PT ;  /* 0x000000000500720c */ /* 0x000fda0003f44070 */
[-C--:B------:R-:W-:Y:S02]  /*01c0*/  @!P2 IADD3 R0, PT, PT, R0, -R5.reuse, RZ ;  /* 0x800000050000a210 */ /* 0x080fe40007ffe0ff */
[----:B------:R-:W-:Y:S02]  /*01d0*/  @!P2 IADD3 R3, PT, PT, R3, 0x1, RZ ;  /* 0x000000010303a810 */ /* 0x000fe40007ffe0ff */
[----:B------:R-:W-:Y:S02]  /*01e0*/  ISETP.GE.U32.AND P0, PT, R0, R5, PT ;  /* 0x000000050000720c */ /* 0x000fe40003f06070 */
[----:B------:R-:W2:Y:S01]  /*01f0*/  S2R R0, SR_TID.X ;  /* 0x0000000000007919 */ /* 0x000ea20000002100 */
[----:B-1----:R-:W-:Y:S02]  /*0200*/  IADD3 R38, PT, PT, R42, 0xffffffe, RZ ;  /* 0x0ffffffe2a267810 */ /* 0x002fe40007ffe0ff */
[----:B------:R-:W-:Y:S02]  /*0210*/  ISETP.NE.AND P2, PT, R7, RZ, PT ;  /* 0x000000ff0700720c */ /* 0x000fe40003f45270 */
[----:B------:R-:W1:Y:S06]  /*0220*/  F2I.FTZ.U32.TRUNC.NTZ R39, R38 ;  /* 0x0000002600277305 */ /* 0x000e6c000021f000 */
[----:B------:R-:W-:-:S04]  /*0230*/  @P0 IADD3 R3, PT, PT, R3, 0x1, RZ ;  /* 0x0000000103030810 */ /* 0x000fc80007ffe0ff */
[----:B------:R-:W-:Y:S02]  /*0240*/  @!P1 IADD3 R3, PT, PT, -R3, RZ, RZ ;  /* 0x000000ff03039210 */ /* 0x000fe40007ffe1ff */
[----:B------:R-:W-:Y:S02]  /*0250*/  @!P2 LOP3.LUT R3, RZ, R7, RZ, 0x33, !PT ;  /* 0x00000007ff03a212 */ /* 0x000fe400078e33ff */
[----:B-1----:R-:W-:Y:S02]  /*0260*/  IADD3 R44, PT, PT, RZ, -R39, RZ ;  /* 0x80000027ff2c7210 */ /* 0x002fe40007ffe0ff */
[C---:B------:R-:W-:Y:S01]  /*0270*/  IADD3 R2, PT, PT, -R3.reuse, RZ, RZ ;  /* 0x000000ff03027210 */ /* 0x040fe20007ffe1ff */
[----:B------:R-:W-:Y:S01]  /*0280*/  IMAD R43, R3, UR10, RZ ;  /* 0x0000000a032b7c24 */ /* 0x000fe2000f8e02ff */
[----:B------:R-:W-:Y:S01]  /*0290*/  MOV R38, RZ ;  /* 0x000000ff00267202 */ /* 0x000fe20000000f00 */
[----:B------:R-:W-:Y:S02]  /*02a0*/  IMAD R47, R44, R45, RZ ;  /* 0x0000002d2c2f7224 */ /* 0x000fe400078e02ff */
[----:B------:R-:W-:Y:S01]  /*02b0*/  IMAD R49, R7, R2, R4 ;  /* 0x0000000207317224 */ /* 0x000fe200078e0204 */
[----:B--2---:R-:W-:Y:S01]  /*02c0*/  LEA R2, R43, R0, 0x7 ;  /* 0x000000002b027211 */ /* 0x004fe200078e38ff */
[----:B------:R-:W-:Y:S01]  /*02d0*/  IMAD.HI.U32 R39, R39, R47, R38 ;  /* 0x0000002f27277227 */ /* 0x000fe200078e0026 */
[----:B------:R-:W-:-:S02]  /*02e0*/  IABS R44, R37 ;  /* 0x00000025002c7213 */ /* 0x000fc40000000000 */
[----:B------:R-:W-:-:S03]  /*02f0*/  LEA R46, R49, R2, 0xe ;  /* 0x00000002312e7211 */ /* 0x000fc600078e70ff */
[----:B------:R-:W-:-:S04]  /*0300*/  IMAD.HI.U32 R39, R39, R44, RZ ;  /* 0x0000002c27277227 */ /* 0x000fc800078e00ff */
[----:B---3--:R-:W-:-:S05]  /*0310*/  IMAD.WIDE R40, R46, 0x4, R40 ;  /* 0x000000042e287825 */ /* 0x008fca00078e0228 */
[----:B------:R-:W5:Y:S04]  /*0320*/  LDG.E.CONSTANT R28, desc[UR8][R40.64+0xfe00] ;  /* 0x00fe0008281c7981 */ /* 0x000f68000c1e9900 */
        /* <DEDUP_REMOVED lines=126> */
[----:B------:R1:W5:Y:S01]  /*0b10*/  LDG.E.CONSTANT R25, desc[UR8][R40.64+0xfc00] ;  /* 0x00fc000828197981 */ /* 0x000362000c1e9900 */
[C---:B------:R-:W-:Y:S01]  /*0b20*/  LOP3.LUT R38, R37.reuse, R36, RZ, 0x3c, !PT ;  /* 0x0000002425267212 */ /* 0x040fe200078e3cff */
[----:B------:R-:W-:Y:S01]  /*0b30*/  IMAD R37, R37, UR10, R46 ;  /* 0x0000000a25257c24 */ /* 0x000fe2000f8e022e */
[----:B------:R-:W-:-:S02]  /*0b40*/  LEA R158, R49, R0, 0x7 ;  /* 0x00000000319e7211 */ /* 0x000fc400078e38ff */
[----:B------:R-:W-:Y:S01]  /*0b50*/  ISETP.GE.AND P1, PT, R38, RZ, PT ;  /* 0x000000ff2600720c */ /* 0x000fe20003f26270 */
[----:B0-----:R-:W-:Y:S01]  /*0b60*/  IMAD.WIDE R162, R37, 0x4, R162 ;  /* 0x0000000425a27825 */ /* 0x001fe200078e02a2 */
[----:B-1----:R-:W-:-:S05]  /*0b70*/  IADD3 R40, PT, PT, -R39, RZ, RZ ;  /* 0x000000ff27287210 */ /* 0x002fca0007ffe1ff */
[----:B------:R-:W-:-:S05]  /*0b80*/  IMAD R40, R45, R40, R44 ;  /* 0x000000282d287224 */ /* 0x000fca00078e022c */
[----:B------:R-:W-:-:S13]  /*0b90*/  ISETP.GT.U32.AND P2, PT, R45, R40, PT ;  /* 0x000000282d00720c */ /* 0x000fda0003f44070 */
[-C--:B------:R-:W-:Y:S02]  /*0ba0*/  @!P2 IADD3 R40, PT, PT, R40, -R45.reuse, RZ ;  /* 0x8000002d2828a210 */ /* 0x080fe40007ffe0ff */
[----:B------:R-:W-:Y:S02]  /*0bb0*/  @!P2 IADD3 R39, PT, PT, R39, 0x1, RZ ;  /* 0x000000012727a810 */ /* 0x000fe40007ffe0ff */
[----:B------:R-:W-:Y:S02]  /*0bc0*/  ISETP.GE.U32.AND P0, PT, R40, R45, PT ;  /* 0x0000002d2800720c */ /* 0x000fe40003f06070 */
[----:B------:R-:W-:-:S11]  /*0bd0*/  ISETP.NE.AND P2, PT, R36, RZ, PT ;  /* 0x000000ff2400720c */ /* 0x000fd60003f45270 */
[----:B------:R-:W-:-:S04]  /*0be0*/  @P0 IADD3 R39, PT, PT, R39, 0x1, RZ ;  /* 0x0000000127270810 */ /* 0x000fc80007ffe0ff */
[----:B------:R-:W-:Y:S02]  /*0bf0*/  @!P1 IADD3 R39, PT, PT, -R39, RZ, RZ ;  /* 0x000000ff27279210 */ /* 0x000fe40007ffe1ff */
[----:B------:R-:W-:Y:S02]  /*0c00*/  @!P2 LOP3.LUT R39, RZ, R36, RZ, 0x33, !PT ;  /* 0x00000024ff27a212 */ /* 0x000fe400078e33ff */
[----:B------:R-:W-:-:S03]  /*0c10*/  IADD3 R36, PT, PT, R43, UR10, RZ ;  /* 0x0000000a2b247c10 */ /* 0x000fc6000fffe0ff */
[C-C-:B------:R-:W-:Y:S02]  /*0c20*/  IMAD R161, R39.reuse, R43, R158.reuse ;  /* 0x0000002b27a17224 */ /* 0x140fe400078e029e */
[----:B------:R-:W-:-:S05]  /*0c30*/  IMAD R158, R39, R36, R158 ;  /* 0x00000024279e7224 */ /* 0x000fca00078e029e */
[----:B------:R-:W-:-:S13]  /*0c40*/  ISETP.GE.AND P0, PT, R161, R158, PT ;  /* 0x0000009ea100720c */ /* 0x000fda0003f06270 */
[----:B------:R-:W-:Y:S05]  /*0c50*/  @P0 BRA `(.L_x_0) ;  /* 0x00000020000c0947 */ /* 0x000fea0003800000 */
.L_x_1:
[----:B------:R-:W0:Y:S08]  /*0c60*/  LDC.64 R40, c[0x0][0x398] ;  /* 0x0000e600ff287b82 */ /* 0x000e300000000a00 */
[----:B------:R-:W1:Y:S08]  /*0c70*/  LDC.64 R38, c[0x0][0x3a8] ;  /* 0x0000ea00ff267b82 */ /* 0x000e700000000a00 */
[----:B------:R-:W2:Y:S01]  /*0c80*/  LDC.64 R36, c[0x0][0x3b0] ;  /* 0x0000ec00ff247b82 */ /* 0x000ea20000000a00 */
[----:B0-----:R-:W-:-:S07]  /*0c90*/  IMAD.WIDE R40, R161, 0x4, R40 ;  /* 0x00000004a1287825 */ /* 0x001fce00078e0228 */
[----:B------:R-:W0:Y:S01]  /*0ca0*/  LDC.64 R42, c[0x0][0x3a0] ;  /* 0x0000e800ff2a7b82 */ /* 0x000e220000000a00 */
[----:B------:R-:W3:Y:S01]  /*0cb0*/  LDG.E.CONSTANT R52, desc[UR8][R40.64] ;  /* 0x0000000828347981 */ /* 0x000ee2000c1e9900 */
[----:B-1----:R-:W-:-:S05]  /*0cc0*/  IMAD.WIDE R38, R161, 0x4, R38 ;  /* 0x00000004a1267825 */ /* 0x002fca00078e0226 */
[----:B------:R-:W4:Y:S01]  /*0cd0*/  LDG.E.CONSTANT R54, desc[UR8][R38.64] ;  /* 0x0000000826367981 */ /* 0x000f22000c1e9900 */
[----:B--2---:R-:W-:-:S05]  /*0ce0*/  IMAD.WIDE R36, R161, 0x4, R36 ;  /* 0x00000004a1247825 */ /* 0x004fca00078e0224 */
[----:B------:R-:W2:Y:S01]  /*0cf0*/  LDG.E.CONSTANT R56, desc[UR8][R36.64] ;  /* 0x0000000824387981 */ /* 0x000ea2000c1e9900 */
[----:B0-----:R-:W-:-:S05]  /*0d00*/  IMAD.WIDE R42, R161, 0x4, R42 ;  /* 0x00000004a12a7825 */ /* 0x001fca00078e022a */
[----:B------:R0:W2:Y:S01]  /*0d10*/  LDG.E.CONSTANT R159, desc[UR8][R42.64] ;  /* 0x000000082a9f7981 */ /* 0x0000a2000c1e9900 */
[----:B------:R-:W-:Y:S05]  /*0d20*/  WARPSYNC.ALL ;  /* 0x0000000000007948 */ /* 0x000fea0003800000 */
[----:B------:R-:W1:Y:S01]  /*0d30*/  S2UR UR7, SR_CgaCtaId ;  /* 0x00000000000779c3 */ /* 0x000e620000008800 */
[----:B------:R-:W-:Y:S02]  /*0d40*/  UMOV UR4, 0x400 ;  /* 0x0000040000047882 */ /* 0x000fe40000000000 */
[----:B------:R-:W-:Y:S02]  /*0d50*/  UIADD3 UR5, UPT, UPT, UR4, 0x200, URZ ;  /* 0x0000020004057890 */ /* 0x000fe4000fffe0ff */
[----:B------:R-:W-:-:S02]  /*0d60*/  UIADD3 UR6, UPT, UPT, UR4, 0x400, URZ ;  /* 0x0000040004067890 */ /* 0x000fc4000fffe0ff */
[----:B-1----:R-:W-:Y:S01]  /*0d70*/  ULEA UR4, UR7, UR4, 0x18 ;  /* 0x0000000407047291 */ /* 0x002fe2000f8ec0ff */
[----:B------:R-:W-:Y:S01]  /*0d80*/  BAR.SYNC.DEFER_BLOCKING 0x0 ;  /* 0x0000000000007b1d */ /* 0x000fe20000010000 */
[----:B------:R-:W-:Y:S02]  /*0d90*/  ULEA UR5, UR7, UR5, 0x18 ;  /* 0x0000000507057291 */ /* 0x000fe4000f8ec0ff */
[----:B------:R-:W-:Y:S02]  /*0da0*/  ULEA UR6, UR7, UR6, 0x18 ;  /* 0x0000000607067291 */ /* 0x000fe4000f8ec0ff */
[C---:B------:R-:W-:Y:S02]  /*0db0*/  LEA R53, R0.reuse, UR4, 0x2 ;  /* 0x0000000400357c11 */ /* 0x040fe4000f8e10ff */
[C---:B------:R-:W-:Y:S02]  /*0dc0*/  LEA R55, R0.reuse, UR5, 0x2 ;  /* 0x0000000500377c11 */ /* 0x040fe4000f8e10ff */
[----:B------:R-:W-:Y:S01]  /*0dd0*/  LEA R57, R0, UR6, 0x2 ;  /* 0x0000000600397c11 */ /* 0x000fe2000f8e10ff */
[----:B---3--:R-:W-:Y:S04]  /*0de0*/  STS [R53], R52 ;  /* 0x0000003435007388 */ /* 0x008fe80000000800 */
[----:B----4-:R-:W-:Y:S04]  /*0df0*/  STS [R55], R54 ;  /* 0x0000003637007388 */ /* 0x010fe80000000800 */
[----:B--2---:R-:W-:Y:S01]  /*0e00*/  STS [R57], R56 ;  /* 0x0000003839007388 */ /* 0x004fe20000000800 */
[----:B------:R-:W-:Y:S06]  /*0e10*/  BAR.SYNC.DEFER_BLOCKING 0x0 ;  /* 0x0000000000007b1d */ /* 0x000fec0000010000 */
[----:B0-----:R-:W0:Y:S04]  /*0e20*/  LDS.128 R40, [UR4+0x400] ;  /* 0x00040004ff287984 */ /* 0x001e280008000c00 */
[----:B------:R-:W1:Y:S04]  /*0e30*/  LDS.128 R36, [UR4] ;  /* 0x00000004ff247984 */ /* 0x000e680008000c00 */
[----:B------:R-:W2:Y:S04]  /*0e40*/  LDS.128 R44, [UR4+0x200] ;  /* 0x00020004ff2c7984 */ /* 0x000ea80008000c00 */
[----:B------:R-:W3:Y:S04]  /*0e50*/  LDS.128 R48, [UR4+0x410] ;  /* 0x00041004ff307984 */ /* 0x000ee80008000c00 */
[----:B------:R-:W4:Y:S04]  /*0e60*/  LDS.128 R56, [UR4+0x10] ;  /* 0x00001004ff387984 */ /* 0x000f280008000c00 */
[----:B------:R-:W4:Y:S04]  /*0e70*/  LDS.128 R60, [UR4+0x210] ;  /* 0x00021004ff3c7984 */ /* 0x000f280008000c00 */
[----:B------:R-:W-:Y:S01]  /*0e80*/  LDS.128 R52, [UR4+0x220] ;  /* 0x00022004ff347984 */ /* 0x000fe20008000c00 */
[----:B0----5:R-:W-:Y:S01]  /*0e90*/  FMUL R40, R40, R157 ;  /* 0x0000009d28287220 */ /* 0x021fe20000400000 */
[----:B------:R-:W-:-:S03]  /*0ea0*/  FMUL R156, R41, R156 ;  /* 0x0000009c299c7220 */ /* 0x000fc60000400000 */
[C---:B-1----:R-:W-:Y:S01]  /*0eb0*/  FFMA R157, R159.reuse, R36, R40 ;  /* 0x000000249f9d7223 */ /* 0x042fe20000000028 */
[----:B------:R-:W-:Y:S01]  /*0ec0*/  FFMA R156, R159, R37, R156 ;  /* 0x000000259f9c7223 */ /* 0x000fe2000000009c */
[----:B------:R-:W-:Y:S02]  /*0ed0*/  FMUL R155, R42, R155 ;  /* 0x0000009b2a9b7220 */ /* 0x000fe40000400000 */
[----:B--2---:R-:W-:Y:S01]  /*0ee0*/  FFMA R37, R157, R44, RZ ;  /* 0x0000002c9d257223 */ /* 0x004fe200000000ff */
[----:B------:R-:W-:Y:S01]  /*0ef0*/  FMUL R154, R43, R154 ;  /* 0x0000009a2b9a7220 */ /* 0x000fe20000400000 */
[C---:B------:R-:W-:Y:S01]  /*0f00*/  FFMA R155, R159.reuse, R38, R155 ;  /* 0x000000269f9b7223 */ /* 0x040fe2000000009b */
[----:B------:R-:W0:Y:S01]  /*0f10*/  LDS.128 R40, [UR4+0x420] ;  /* 0x00042004ff287984 */ /* 0x000e220008000c00 */
[----:B------:R-:W-:Y:S01]  /*0f20*/  FFMA R36, R156, R45, R37 ;  /* 0x0000002d9c247223 */ /* 0x000fe20000000025 */
[----:B------:R-:W-:-:S03]  /*0f30*/  FFMA R154, R159, R39, R154 ;  /* 0x000000279f9a7223 */ /* 0x000fc6000000009a */
[----:B------:R-:W-:Y:S02]  /*0f40*/  FFMA R45, R155, R46, R36 ;  /* 0x0000002e9b2d7223 */ /* 0x000fe40000000024 */
[----:B------:R-:W1:Y:S01]  /*0f50*/  LDS.128 R36, [UR4+0x20] ;  /* 0x00002004ff247984 */ /* 0x000e620008000c00 */
[----:B---3--:R-:W-:Y:S01]  /*0f60*/  FMUL R48, R48, R153 ;  /* 0x0000009930307220 */ /* 0x008fe20000400000 */
[----:B------:R-:W-:Y:S01]  /*0f70*/  FMUL R152, R49, R152 ;  /* 0x0000009831987220 */ /* 0x000fe20000400000 */
[----:B------:R-:W-:Y:S02]  /*0f80*/  FFMA R44, R154, R47, R45 ;  /* 0x0000002f9a2c7223 */ /* 0x000fe4000000002d */
[C---:B----4-:R-:W-:Y:S01]  /*0f90*/  FFMA R153, R159.reuse, R56, R48 ;  /* 0x000000389f997223 */ /* 0x050fe20000000030 */
[----:B------:R-:W-:Y:S01]  /*0fa0*/  FMUL R151, R50, R151 ;  /* 0x0000009732977220 */ /* 0x000fe20000400000 */
[----:B------:R-:W-:Y:S02]  /*0fb0*/  FFMA R152, R159, R57, R152 ;  /* 0x000000399f987223 */ /* 0x000fe40000000098 */
[----:B------:R-:W-:Y:S01]  /*0fc0*/  FFMA R45, R153, R60, R44 ;  /* 0x0000003c992d7223 */ /* 0x000fe2000000002c */
[----:B------:R-:W-:Y:S01]  /*0fd0*/  FMUL R150, R51, R150 ;  /* 0x0000009633967220 */ /* 0x000fe20000400000 */
[C---:B------:R-:W-:Y:S01]  /*0fe0*/  FFMA R151, R159.reuse, R58, R151 ;  /* 0x0000003a9f977223 */ /* 0x040fe20000000097 */
[----:B------:R-:W-:Y:S01]  /*0ff0*/  LDS.128 R48, [UR4+0x30] ;  /* 0x00003004ff307984 */ /* 0x000fe20008000c00 */
[----:B------:R-:W-:Y:S01]  /*1000*/  FFMA R44, R152, R61, R45 ;  /* 0x0000003d982c7223 */ /* 0x000fe2000000002d */
[----:B------:R-:W-:-:S02]  /*1010*/  FFMA R150, R159, R59, R150 ;  /* 0x0000003b9f967223 */ /* 0x000fc40000000096 */
[----:B------:R-:W-:Y:S01]  /*1020*/  LDS.128 R56, [UR4+0x240] ;  /* 0x00024004ff387984 */ /* 0x000fe20008000c00 */
[----:B------:R-:W-:-:S04]  /*1030*/  FFMA R45, R151, R62, R44 ;  /* 0x0000003e972d7223 */ /* 0x000fc8000000002c */
[----:B------:R-:W-:Y:S02]  /*1040*/  FFMA R44, R150, R63, R45 ;  /* 0x0000003f962c7223 */ /* 0x000fe4000000002d */
[----:B------:R-:W2:Y:S01]  /*1050*/  LDS.128 R60, [UR4+0x430] ;  /* 0x00043004ff3c7984 */ /* 0x000ea20008000c00 */
[----:B0-----:R-:W-:Y:S01]  /*1060*/  FMUL R40, R40, R149 ;  /* 0x0000009528287220 */ /* 0x001fe20000400000 */
[----:B------:R-:W-:-:S03]  /*1070*/  FMUL R148, R41, R148 ;  /* 0x0000009429947220 */ /* 0x000fc60000400000 */
[C---:B-1----:R-:W-:Y:S01]  /*1080*/  FFMA R149, R159.reuse, R36, R40 ;  /* 0x000000249f957223 */ /* 0x042fe20000000028 */
[----:B------:R-:W-:-:S03]  /*1090*/  FFMA R148, R159, R37, R148 ;  /* 0x000000259f947223 */ /* 0x000fc60000000094 */
[----:B------:R-:W-:Y:S02]  /*10a0*/  FFMA R37, R149, R52, R44 ;  /* 0x0000003495257223 */ /* 0x000fe4000000002c */
[----:B------:R-:W0:Y:S01]  /*10b0*/  LDS.128 R44, [UR4+0x230] ;  /* 0x00023004ff2c7984 */ /* 0x000e220008000c00 */
[----:B------:R-:W-:Y:S01]  /*10c0*/  FMUL R147, R42, R147 ;  /* 0x000000932a937220 */ /* 0x000fe20000400000 */
[----:B------:R-:W-:Y:S01]  /*10d0*/  FFMA R36, R148, R53, R37 ;  /* 0x0000003594247223 */ /* 0x000fe20000000025 */
[----:B------:R-:W-:Y:S02]  /*10e0*/  FMUL R146, R43, R146 ;  /* 0x000000922b927220 */ /* 0x000fe40000400000 */
[C---:B------:R-:W-:Y:S01]  /*10f0*/  FFMA R147, R159.reuse, R38, R147 ;  /* 0x000000269f937223 */ /* 0x040fe20000000093 */
[----:B------:R-:W1:Y:S01]  /*1100*/  LDS.128 R40, [UR4+0x440] ;  /* 0x00044004ff287984 */ /* 0x000e620008000c00 */
[----:B------:R-:W-:Y:S02]  /*1110*/  FFMA R146, R159, R39, R146 ;  /* 0x000000279f927223 */ /* 0x000fe40000000092 */
[----:B------:R-:W-:-:S02]  /*1120*/  FFMA R53, R147, R54, R36 ;  /* 0x0000003693357223 */ /* 0x000fc40000000024 */
[----:B------:R-:W3:Y:S02]  /*1130*/  LDS.128 R36, [UR4+0x40] ;  /* 0x00004004ff247984 */ /* 0x000ee40008000c00 */
[----:B------:R-:W-:Y:S01]  /*1140*/  FFMA R52, R146, R55, R53 ;  /* 0x0000003792347223 */ /* 0x000fe20000000035 */
[----:B--2---:R-:W-:Y:S01]  /*1150*/  FMUL R60, R60, R145 ;  /* 0x000000913c3c7220 */ /* 0x004fe20000400000 */
[----:B------:R-:W-:-:S03]  /*1160*/  FMUL R144, R61, R144 ;  /* 0x000000903d907220 */ /* 0x000fc60000400000 */
[C---:B------:R-:W-:Y:S01]  /*1170*/  FFMA R145, R159.reuse, R48, R60 ;  /* 0x000000309f917223 */ /* 0x040fe2000000003c */
[----:B------:R-:W-:Y:S01]  /*1180*/  FFMA R144, R159, R49, R144 ;  /* 0x000000319f907223 */ /* 0x000fe20000000090 */
[----:B------:R-:W-:Y:S01]  /*1190*/  FMUL R143, R62, R143 ;  /* 0x0000008f3e8f7220 */ /* 0x000fe20000400000 */
[----:B------:R-:W-:Y:S02]  /*11a0*/  FMUL R142, R63, R142 ;  /* 0x0000008e3f8e7220 */ /* 0x000fe40000400000 */
[----:B------:R-:W2:Y:S01]  /*11b0*/  LDS.128 R60, [UR4+0x450] ;  /* 0x00045004ff3c7984 */ /* 0x000ea20008000c00 */
[C---:B------:R-:W-:Y:S01]  /*11c0*/  FFMA R143, R159.reuse, R50, R143 ;  /* 0x000000329f8f7223 */ /* 0x040fe2000000008f */
[----:B------:R-:W-:Y:S01]  /*11d0*/  FFMA R142, R159, R51, R142 ;  /* 0x000000339f8e7223 */ /* 0x000fe2000000008e */
[----:B0-----:R-:W-:Y:S02]  /*11e0*/  FFMA R49, R145, R44, R52 ;  /* 0x0000002c91317223 */ /* 0x001fe40000000034 */
[----:B------:R-:W-:Y:S02]  /*11f0*/  LDS.128 R52, [UR4+0x260] ;  /* 0x00026004ff347984 */ /* 0x000fe40008000c00 */
[----:B------:R-:W-:Y:S01]  /*1200*/  FFMA R44, R144, R45, R49 ;  /* 0x0000002d902c7223 */ /* 0x000fe20000000031 */
[----:B-1----:R-:W-:Y:S01]  /*1210*/  FMUL R40, R40, R141 ;  /* 0x0000008d28287220 */ /* 0x002fe20000400000 */
[----:B------:R-:W-:-:S02]  /*1220*/  FMUL R140, R41, R140 ;  /* 0x0000008c298c7220 */ /* 0x000fc40000400000 */
[----:B------:R-:W-:Y:S01]  /*1230*/  FFMA R45, R143, R46, R44 ;  /* 0x0000002e8f2d7223 */ /* 0x000fe2000000002c */
[----:B------:R-:W0:Y:S01]  /*1240*/  LDS.128 R48, [UR4+0x50] ;  /* 0x00005004ff307984 */ /* 0x000e220008000c00 */
[C---:B---3--:R-:W-:Y:S02]  /*1250*/  FFMA R141, R159.reuse, R36, R40 ;  /* 0x000000249f8d7223 */ /* 0x048fe40000000028 */
[----:B------:R-:W-:Y:S01]  /*1260*/  FFMA R44, R142, R47, R45 ;  /* 0x0000002f8e2c7223 */ /* 0x000fe2000000002d */
[----:B------:R-:W-:-:S03]  /*1270*/  FFMA R140, R159, R37, R140 ;  /* 0x000000259f8c7223 */ /* 0x000fc6000000008c */
[----:B------:R-:W-:Y:S02]  /*1280*/  FFMA R37, R141, R56, R44 ;  /* 0x000000388d257223 */ /* 0x000fe4000000002c */
[----:B------:R-:W1:Y:S01]  /*1290*/  LDS.128 R44, [UR4+0x250] ;  /* 0x00025004ff2c7984 */ /* 0x000e620008000c00 */
[----:B------:R-:W-:Y:S01]  /*12a0*/  FMUL R139, R42, R139 ;  /* 0x0000008b2a8b7220 */ /* 0x000fe20000400000 */
[----:B------:R-:W-:Y:S01]  /*12b0*/  FFMA R36, R140, R57, R37 ;  /* 0x000000398c247223 */ /* 0x000fe20000000025 */
[----:B------:R-:W-:Y:S02]  /*12c0*/  FMUL R138, R43, R138 ;  /* 0x0000008a2b8a7220 */ /* 0x000fe40000400000 */
[C---:B------:R-:W-:Y:S01]  /*12d0*/  FFMA R139, R159.reuse, R38, R139 ;  /* 0x000000269f8b7223 */ /* 0x040fe2000000008b */
[----:B------:R-:W3:Y:S01]  /*12e0*/  LDS.128 R40, [UR4+0x460] ;  /* 0x00046004ff287984 */ /* 0x000ee20008000c00 */
[----:B------:R-:W-:Y:S02]  /*12f0*/  FFMA R138, R159, R39, R138 ;  /* 0x000000279f8a7223 */ /* 0x000fe4000000008a */
[----:B------:R-:W-:-:S02]  /*1300*/  FFMA R57, R139, R58, R36 ;  /* 0x0000003a8b397223 */ /* 0x000fc40000000024 */
[----:B------:R-:W4:Y:S01]  /*1310*/  LDS.128 R36, [UR4+0x60] ;  /* 0x00006004ff247984 */ /* 0x000f220008000c00 */
[----:B--2---:R-:W-:Y:S01]  /*1320*/  FMUL R60, R60, R137 ;  /* 0x000000893c3c7220 */ /* 0x004fe20000400000 */
[----:B------:R-:W-:Y:S01]  /*1330*/  FMUL R136, R61, R136 ;  /* 0x000000883d887220 */ /* 0x000fe20000400000 */
[----:B------:R-:W-:Y:S01]  /*1340*/  FFMA R56, R138, R59, R57 ;  /* 0x0000003b8a387223 */ /* 0x000fe20000000039 */
[----:B------:R-:W-:Y:S01]  /*1350*/  FMUL R135, R62, R135 ;  /* 0x000000873e877220 */ /* 0x000fe20000400000 */
[----:B------:R-:W-:Y:S01]  /*1360*/  FMUL R134, R63, R134 ;  /* 0x000000863f867220 */ /* 0x000fe20000400000 */
[C---:B0-----:R-:W-:Y:S01]  /*1370*/  FFMA R137, R159.reuse, R48, R60 ;  /* 0x000000309f897223 */ /* 0x041fe2000000003c */
[C---:B------:R-:W-:Y:S01]  /*1380*/  FFMA R136, R159.reuse, R49, R136 ;  /* 0x000000319f887223 */ /* 0x040fe20000000088 */
[C---:B------:R-:W-:Y:S01]  /*1390*/  FFMA R135, R159.reuse, R50, R135 ;  /* 0x000000329f877223 */ /* 0x040fe20000000087 */
[----:B------:R-:W-:Y:S01]  /*13a0*/  FFMA R134, R159, R51, R134 ;  /* 0x000000339f867223 */ /* 0x000fe20000000086 */
[----:B------:R-:W0:Y:S01]  /*13b0*/  LDS.128 R60, [UR4+0x470] ;  /* 0x00047004ff3c7984 */ /* 0x000e220008000c00 */
[----:B-1----:R-:W-:-:S03]  /*13c0*/  FFMA R49, R137, R44, R56 ;  /* 0x0000002c89317223 */ /* 0x002fc60000000038 */
[----:B------:R-:W-:Y:S01]  /*13d0*/  LDS.128 R56, [UR4+0x280] ;  /* 0x00028004ff387984 */ /* 0x000fe20008000c00 */
[----:B------:R-:W-:Y:S01]  /*13e0*/  FFMA R44, R136, R45, R49 ;  /* 0x0000002d882c7223 */ /* 0x000fe20000000031 */
[----:B---3--:R-:W-:Y:S01]  /*13f0*/  FMUL R40, R40, R133 ;  /* 0x0000008528287220 */ /* 0x008fe20000400000 */
[----:B------:R-:W-:Y:S02]  /*1400*/  FMUL R132, R41, R132 ;  /* 0x0000008429847220 */ /* 0x000fe40000400000 */
[----:B------:R-:W-:Y:S01]  /*1410*/  FFMA R45, R135, R46, R44 ;  /* 0x0000002e872d7223 */ /* 0x000fe2000000002c */
[----:B------:R-:W1:Y:S01]  /*1420*/  LDS.128 R48, [UR4+0x70] ;  /* 0x00007004ff307984 */ /* 0x000e620008000c00 */
[C---:B----4-:R-:W-:Y:S02]  /*1430*/  FFMA R133, R159.reuse, R36, R40 ;  /* 0x000000249f857223 */ /* 0x050fe40000000028 */
[----:B------:R-:W-:Y:S01]  /*1440*/  FFMA R44, R134, R47, R45 ;  /* 0x0000002f862c7223 */ /* 0x000fe2000000002d */
[----:B------:R-:W-:-:S03]  /*1450*/  FFMA R132, R159, R37, R132 ;  /* 0x000000259f847223 */ /* 0x000fc60000000084 */
[----:B------:R-:W-:Y:S02]  /*1460*/  FFMA R37, R133, R52, R44 ;  /* 0x0000003485257223 */ /* 0x000fe4000000002c */
[----:B------:R-:W2:Y:S01]  /*1470*/  LDS.128 R44, [UR4+0x270] ;  /* 0x00027004ff2c7984 */ /* 0x000ea20008000c00 */
[----:B------:R-:W-:Y:S01]  /*1480*/  FMUL R131, R42, R131 ;  /* 0x000000832a837220 */ /* 0x000fe20000400000 */
[----:B------:R-:W-:Y:S01]  /*1490*/  FFMA R36, R132, R53, R37 ;  /* 0x0000003584247223 */ /* 0x000fe20000000025 */
[----:B------:R-:W-:Y:S02]  /*14a0*/  FMUL R130, R43, R130 ;  /* 0x000000822b827220 */ /* 0x000fe40000400000 */
[C---:B------:R-:W-:Y:S01]  /*14b0*/  FFMA R131, R159.reuse, R38, R131 ;  /* 0x000000269f837223 */ /* 0x040fe20000000083 */
[----:B------:R-:W3:Y:S01]  /*14c0*/  LDS.128 R40, [UR4+0x480] ;  /* 0x00048004ff287984 */ /* 0x000ee20008000c00 */
[----:B------:R-:W-:Y:S02]  /*14d0*/  FFMA R130, R159, R39, R130 ;  /* 0x000000279f827223 */ /* 0x000fe40000000082 */
[----:B------:R-:W-:-:S02]  /*14e0*/  FFMA R53, R131, R54, R36 ;  /* 0x0000003683357223 */ /* 0x000fc40000000024 */
[----:B------:R-:W4:Y:S02]  /*14f0*/  LDS.128 R36, [UR4+0x80] ;  /* 0x00008004ff247984 */ /* 0x000f240008000c00 */
[----:B------:R-:W-:Y:S01]  /*1500*/  FFMA R52, R130, R55, R53 ;  /* 0x0000003782347223 */ /* 0x000fe20000000035 */
[----:B0-----:R-:W-:Y:S01]  /*1510*/  FMUL R60, R60, R129 ;  /* 0x000000813c3c7220 */ /* 0x001fe20000400000 */
[----:B------:R-:W-:Y:S01]  /*1520*/  FMUL R128, R61, R128 ;  /* 0x000000803d807220 */ /* 0x000fe20000400000 */
[----:B------:R-:W-:Y:S01]  /*1530*/  FMUL R127, R62, R127 ;  /* 0x0000007f3e7f7220 */ /* 0x000fe20000400000 */
[----:B------:R-:W-:Y:S01]  /*1540*/  FMUL R126, R63, R126 ;  /* 0x0000007e3f7e7220 */ /* 0x000fe20000400000 */
[C---:B-1----:R-:W-:Y:S01]  /*1550*/  FFMA R129, R159.reuse, R48, R60 ;  /* 0x000000309f817223 */ /* 0x042fe2000000003c */
[C---:B------:R-:W-:Y:S01]  /*1560*/  FFMA R128, R159.reuse, R49, R128 ;  /* 0x000000319f807223 */ /* 0x040fe20000000080 */
[C---:B------:R-:W-:Y:S01]  /*1570*/  FFMA R127, R159.reuse, R50, R127 ;  /* 0x000000329f7f7223 */ /* 0x040fe2000000007f */
[----:B------:R-:W-:Y:S01]  /*1580*/  FFMA R126, R159, R51, R126 ;  /* 0x000000339f7e7223 */ /* 0x000fe2000000007e */
[----:B------:R-:W0:Y:S01]  /*1590*/  LDS.128 R60, [UR4+0x490] ;  /* 0x00049004ff3c7984 */ /* 0x000e220008000c00 */
[----:B--2---:R-:W-:-:S03]  /*15a0*/  FFMA R49, R129, R44, R52 ;  /* 0x0000002c81317223 */ /* 0x004fc60000000034 */
        /* <DEDUP_REMOVED lines=56> */
[----:B------:R-:W-:Y:S01]  /*1930*/  FFMA R111, R159, R50, R111 ;  /* 0x000000329f6f7223 */ /* 0x000fe2000000006f */
[----:B------:R-:W0:Y:S01]  /*1940*/  LDS.128 R60, [UR4+0x4d0] ;  /* 0x0004d004ff3c7984 */ /* 0x000e220008000c00 */
[----:B--2---:R-:W-:Y:S01]  /*1950*/  FFMA R49, R113, R44, R52 ;  /* 0x0000002c71317223 */ /* 0x004fe20000000034 */
[----:B------:R-:W-:-:S02]  /*1960*/  FFMA R110, R159, R51, R110 ;  /* 0x000000339f6e7223 */ /* 0x000fc4000000006e */
[----:B------:R-:W-:Y:S01]  /*1970*/  LDS.128 R52, [UR4+0xe0] ;  /* 0x0000e004ff347984 */ /* 0x000fe20008000c00 */
[----:B------:R-:W-:Y:S01]  /*1980*/  FFMA R44, R112, R45, R49 ;  /* 0x0000002d702c7223 */ /* 0x000fe20000000031 */
[----:B---3--:R-:W-:Y:S02]  /*1990*/  FMUL R40, R40, R109 ;  /* 0x0000006d28287220 */ /* 0x008fe40000400000 */
[----:B------:R-:W1:Y:S01]  /*19a0*/  LDS.128 R48, [UR4+0xd0] ;  /* 0x0000d004ff307984 */ /* 0x000e620008000c00 */
[----:B------:R-:W-:Y:S01]  /*19b0*/  FFMA R45, R111, R46, R44 ;  /* 0x0000002e6f2d7223 */ /* 0x000fe2000000002c */
[----:B------:R-:W-:Y:S01]  /*19c0*/  FMUL R108, R41, R108 ;  /* 0x0000006c296c7220 */ /* 0x000fe20000400000 */
[----:B------:R-:W-:Y:S01]  /*19d0*/  FMUL R107, R42, R107 ;  /* 0x0000006b2a6b7220 */ /* 0x000fe20000400000 */
[----:B----4-:R-:W-:Y:S01]  /*19e0*/  FFMA R109, R159, R36, R40 ;  /* 0x000000249f6d7223 */ /* 0x010fe20000000028 */
[----:B------:R-:W-:Y:S01]  /*19f0*/  FFMA R44, R110, R47, R45 ;  /* 0x0000002f6e2c7223 */ /* 0x000fe2000000002d */
[----:B------:R-:W-:Y:S01]  /*1a00*/  FMUL R106, R43, R106 ;  /* 0x0000006a2b6a7220 */ /* 0x000fe20000400000 */
[----:B------:R-:W-:Y:S01]  /*1a10*/  FFMA R108, R159, R37, R108 ;  /* 0x000000259f6c7223 */ /* 0x000fe2000000006c */
[----:B------:R-:W2:Y:S01]  /*1a20*/  LDS.128 R40, [UR4+0x2d0] ;  /* 0x0002d004ff287984 */ /* 0x000ea20008000c00 */
[----:B------:R-:W-:Y:S01]  /*1a30*/  FFMA R37, R109, R56, R44 ;  /* 0x000000386d257223 */ /* 0x000fe2000000002c */
[C---:B------:R-:W-:Y:S01]  /*1a40*/  FFMA R107, R159.reuse, R38, R107 ;  /* 0x000000269f6b7223 */ /* 0x040fe2000000006b */
[----:B------:R-:W-:Y:S01]  /*1a50*/  FFMA R106, R159, R39, R106 ;  /* 0x000000279f6a7223 */ /* 0x000fe2000000006a */
[----:B------:R-:W-:Y:S01]  /*1a60*/  LDS.128 R44, [UR4+0x2e0] ;  /* 0x0002e004ff2c7984 */ /* 0x000fe20008000c00 */
[----:B------:R-:W-:-:S04]  /*1a70*/  FFMA R36, R108, R57, R37 ;  /* 0x000000396c247223 */ /* 0x000fc80000000025 */
[----:B------:R-:W-:Y:S02]  /*1a80*/  FFMA R57, R107, R58, R36 ;  /* 0x0000003a6b397223 */ /* 0x000fe40000000024 */
[----:B------:R-:W3:Y:S02]  /*1a90*/  LDS.128 R36, [UR4+0x4e0] ;  /* 0x0004e004ff247984 */ /* 0x000ee40008000c00 */
        /* <DEDUP_REMOVED lines=9> */
[----:B------:R-:W-:Y:S01]  /*1b30*/  LDS.128 R60, [UR4+0x100] ;  /* 0x00010004ff3c7984 */ /* 0x000fe20008000c00 */
[----:B--2---:R-:W-:-:S04]  /*1b40*/  FFMA R49, R105, R40, R56 ;  /* 0x0000002869317223 */ /* 0x004fc80000000038 */
[----:B------:R-:W-:Y:S02]  /*1b50*/  FFMA R40, R104, R41, R49 ;  /* 0x0000002968287223 */ /* 0x000fe40000000031 */
[----:B------:R-:W0:Y:S02]  /*1b60*/  LDS.128 R48, [UR4+0x4f0] ;  /* 0x0004f004ff307984 */ /* 0x000e240008000c00 */
[----:B------:R-:W-:Y:S01]  /*1b70*/  FFMA R41, R103, R42, R40 ;  /* 0x0000002a67297223 */ /* 0x000fe20000000028 */
[----:B---3--:R-:W-:-:S03]  /*1b80*/  FMUL R36, R36, R101 ;  /* 0x0000006524247220 */ /* 0x008fc60000400000 */
[----:B------:R-:W-:Y:S02]  /*1b90*/  FFMA R56, R102, R43, R41 ;  /* 0x0000002b66387223 */ /* 0x000fe40000000029 */
[----:B------:R-:W1:Y:S01]  /*1ba0*/  LDS.128 R40, [UR4+0xf0] ;  /* 0x0000f004ff287984 */ /* 0x000e620008000c00 */
[----:B------:R-:W-:Y:S01]  /*1bb0*/  FMUL R100, R37, R100 ;  /* 0x0000006425647220 */ /* 0x000fe20000400000 */
[----:B------:R-:W-:Y:S01]  /*1bc0*/  FMUL R99, R38, R99 ;  /* 0x0000006326637220 */ /* 0x000fe20000400000 */
[----:B------:R-:W-:Y:S01]  /*1bd0*/  FMUL R98, R39, R98 ;  /* 0x0000006227627220 */ /* 0x000fe20000400000 */
[C---:B------:R-:W-:Y:S02]  /*1be0*/  FFMA R101, R159.reuse, R52, R36 ;  /* 0x000000349f657223 */ /* 0x040fe40000000024 */
[----:B------:R-:W2:Y:S01]  /*1bf0*/  LDS.128 R36, [UR4+0x2f0] ;  /* 0x0002f004ff247984 */ /* 0x000ea20008000c00 */
[----:B------:R-:W-:Y:S01]  /*1c00*/  FFMA R100, R159, R53, R100 ;  /* 0x000000359f647223 */ /* 0x000fe20000000064 */
[----:B------:R-:W-:Y:S01]  /*1c10*/  FFMA R53, R101, R44, R56 ;  /* 0x0000002c65357223 */ /* 0x000fe20000000038 */
[C---:B------:R-:W-:Y:S01]  /*1c20*/  FFMA R99, R159.reuse, R54, R99 ;  /* 0x000000369f637223 */ /* 0x040fe20000000063 */
[----:B------:R-:W-:Y:S01]  /*1c30*/  FFMA R98, R159, R55, R98 ;  /* 0x000000379f627223 */ /* 0x000fe20000000062 */
[----:B------:R-:W-:Y:S01]  /*1c40*/  LDS.128 R56, [UR4+0x300] ;  /* 0x00030004ff387984 */ /* 0x000fe20008000c00 */
[----:B------:R-:W-:-:S03]  /*1c50*/  FFMA R44, R100, R45, R53 ;  /* 0x0000002d642c7223 */ /* 0x000fc60000000035 */
[----:B------:R-:W3:Y:S01]  /*1c60*/  LDS.128 R52, [UR4+0x500] ;  /* 0x00050004ff347984 */ /* 0x000ee20008000c00 */
[----:B------:R-:W-:-:S04]  /*1c70*/  FFMA R45, R99, R46, R44 ;  /* 0x0000002e632d7223 */ /* 0x000fc8000000002c */
[----:B------:R-:W-:Y:S01]  /*1c80*/  FFMA R44, R98, R47, R45 ;  /* 0x0000002f622c7223 */ /* 0x000fe2000000002d */
[----:B0-----:R-:W-:Y:S01]  /*1c90*/  FMUL R48, R48, R97 ;  /* 0x0000006130307220 */ /* 0x001fe20000400000 */
[----:B------:R-:W-:Y:S01]  /*1ca0*/  FMUL R96, R49, R96 ;  /* 0x0000006031607220 */ /* 0x000fe20000400000 */
[----:B------:R-:W-:Y:S02]  /*1cb0*/  FMUL R95, R50, R95 ;  /* 0x0000005f325f7220 */ /* 0x000fe40000400000 */
[C---:B-1----:R-:W-:Y:S01]  /*1cc0*/  FFMA R97, R159.reuse, R40, R48 ;  /* 0x000000289f617223 */ /* 0x042fe20000000030 */
[C---:B------:R-:W-:Y:S01]  /*1cd0*/  FFMA R96, R159.reuse, R41, R96 ;  /* 0x000000299f607223 */ /* 0x040fe20000000060 */
[----:B------:R-:W-:Y:S02]  /*1ce0*/  FFMA R95, R159, R42, R95 ;  /* 0x0000002a9f5f7223 */ /* 0x000fe4000000005f */
[----:B--2---:R-:W-:Y:S01]  /*1cf0*/  FFMA R41, R97, R36, R44 ;  /* 0x0000002461297223 */ /* 0x004fe2000000002c */
[----:B------:R-:W-:Y:S01]  /*1d00*/  FMUL R94, R51, R94 ;  /* 0x0000005e335e7220 */ /* 0x000fe20000400000 */
[----:B------:R-:W-:Y:S02]  /*1d10*/  LDS.128 R44, [UR4+0x110] ;  /* 0x00011004ff2c7984 */ /* 0x000fe40008000c00 */
[----:B------:R-:W-:Y:S01]  /*1d20*/  FFMA R36, R96, R37, R41 ;  /* 0x0000002560247223 */ /* 0x000fe20000000029 */
[----:B------:R-:W-:-:S03]  /*1d30*/  FFMA R94, R159, R43, R94 ;  /* 0x0000002b9f5e7223 */ /* 0x000fc6000000005e */
[----:B------:R-:W-:Y:S01]  /*1d40*/  FFMA R37, R95, R38, R36 ;  /* 0x000000265f257223 */ /* 0x000fe20000000024 */
[----:B---3--:R-:W-:-:S03]  /*1d50*/  FMUL R52, R52, R93 ;  /* 0x0000005d34347220 */ /* 0x008fc60000400000 */
[----:B------:R-:W-:Y:S02]  /*1d60*/  FFMA R40, R94, R39, R37 ;  /* 0x000000275e287223 */ /* 0x000fe40000000025 */
[----:B------:R-:W0:Y:S01]  /*1d70*/  LDS.128 R36, [UR4+0x510] ;  /* 0x00051004ff247984 */ /* 0x000e220008000c00 */
[----:B------:R-:W-:Y:S01]  /*1d80*/  FFMA R93, R159, R60, R52 ;  /* 0x0000003c9f5d7223 */ /* 0x000fe20000000034 */
[----:B------:R-:W-:-:S03]  /*1d90*/  FMUL R92, R53, R92 ;  /* 0x0000005c355c7220 */ /* 0x000fc60000400000 */
[----:B------:R-:W-:Y:S02]  /*1da0*/  FFMA R49, R93, R56, R40 ;  /* 0x000000385d317223 */ /* 0x000fe40000000028 */
[----:B------:R-:W1:Y:S01]  /*1db0*/  LDS.128 R40, [UR4+0x310] ;  /* 0x00031004ff287984 */ /* 0x000e620008000c00 */
[----:B------:R-:W-:Y:S01]  /*1dc0*/  FFMA R92, R159, R61, R92 ;  /* 0x0000003d9f5c7223 */ /* 0x000fe2000000005c */
[----:B------:R-:W-:-:S03]  /*1dd0*/  FMUL R91, R54, R91 ;  /* 0x0000005b365b7220 */ /* 0x000fc60000400000 */
[----:B------:R-:W-:Y:S01]  /*1de0*/  FFMA R48, R92, R57, R49 ;  /* 0x000000395c307223 */ /* 0x000fe20000000031 */
[----:B------:R-:W-:Y:S01]  /*1df0*/  FFMA R91, R159, R62, R91 ;  /* 0x0000003e9f5b7223 */ /* 0x000fe2000000005b */
[----:B------:R-:W-:Y:S02]  /*1e00*/  FMUL R90, R55, R90 ;  /* 0x0000005a375a7220 */ /* 0x000fe40000400000 */
[----:B------:R-:W-:Y:S01]  /*1e10*/  LDS.128 R52, [UR4+0x320] ;  /* 0x00032004ff347984 */ /* 0x000fe20008000c00 */
[----:B------:R-:W-:-:S03]  /*1e20*/  FFMA R57, R91, R58, R48 ;  /* 0x0000003a5b397223 */ /* 0x000fc60000000030 */
[----:B------:R-:W2:Y:S01]  /*1e30*/  LDS.128 R48, [UR4+0x520] ;  /* 0x00052004ff307984 */ /* 0x000ea20008000c00 */
[----:B------:R-:W-:-:S03]  /*1e40*/  FFMA R90, R159, R63, R90 ;  /* 0x0000003f9f5a7223 */ /* 0x000fc6000000005a */
[----:B------:R-:W3:Y:S01]  /*1e50*/  LDS.128 R60, [UR4+0x120] ;  /* 0x00012004ff3c7984 */ /* 0x000ee20008000c00 */
[----:B0-----:R-:W-:Y:S01]  /*1e60*/  FMUL R56, R36, R89 ;  /* 0x0000005924387220 */ /* 0x001fe20000400000 */
[----:B------:R-:W-:Y:S01]  /*1e70*/  FFMA R36, R90, R59, R57 ;  /* 0x0000003b5a247223 */ /* 0x000fe20000000039 */
[----:B------:R-:W-:Y:S02]  /*1e80*/  FMUL R88, R37, R88 ;  /* 0x0000005825587220 */ /* 0x000fe40000400000 */
[C---:B------:R-:W-:Y:S01]  /*1e90*/  FFMA R89, R159.reuse, R44, R56 ;  /* 0x0000002c9f597223 */ /* 0x040fe20000000038 */
[----:B------:R-:W-:Y:S01]  /*1ea0*/  FMUL R87, R38, R87 ;  /* 0x0000005726577220 */ /* 0x000fe20000400000 */
[----:B------:R-:W-:Y:S01]  /*1eb0*/  FFMA R88, R159, R45, R88 ;  /* 0x0000002d9f587223 */ /* 0x000fe20000000058 */
[----:B------:R-:W-:Y:S01]  /*1ec0*/  FMUL R86, R39, R86 ;  /* 0x0000005627567220 */ /* 0x000fe20000400000 */
[----:B-1----:R-:W-:Y:S01]  /*1ed0*/  FFMA R37, R89, R40, R36 ;  /* 0x0000002859257223 */ /* 0x002fe20000000024 */
[C---:B------:R-:W-:Y:S01]  /*1ee0*/  FFMA R87, R159.reuse, R46, R87 ;  /* 0x0000002e9f577223 */ /* 0x040fe20000000057 */
[----:B------:R-:W-:Y:S02]  /*1ef0*/  LDS.128 R56, [UR4+0x340] ;  /* 0x00034004ff387984 */ /* 0x000fe40008000c00 */
[----:B------:R-:W-:Y:S01]  /*1f00*/  FFMA R36, R88, R41, R37 ;  /* 0x0000002958247223 */ /* 0x000fe20000000025 */
[----:B------:R-:W-:-:S02]  /*1f10*/  FFMA R86, R159, R47, R86 ;  /* 0x0000002f9f567223 */ /* 0x000fc40000000056 */
[----:B------:R-:W-:Y:S01]  /*1f20*/  LDS.128 R44, [UR4+0x130] ;  /* 0x00013004ff2c7984 */ /* 0x000fe20008000c00 */
[----:B------:R-:W-:-:S04]  /*1f30*/  FFMA R37, R87, R42, R36 ;  /* 0x0000002a57257223 */ /* 0x000fc80000000024 */
[----:B------:R-:W-:Y:S01]  /*1f40*/  FFMA R40, R86, R43, R37 ;  /* 0x0000002b56287223 */ /* 0x000fe20000000025 */
[----:B--2---:R-:W-:Y:S01]  /*1f50*/  FMUL R48, R48, R85 ;  /* 0x0000005530307220 */ /* 0x004fe20000400000 */
[----:B------:R-:W0:Y:S03]  /*1f60*/  LDS.128 R36, [UR4+0x530] ;  /* 0x00053004ff247984 */ /* 0x000e260008000c00 */
[----:B---3--:R-:W-:Y:S01]  /*1f70*/  FFMA R85, R159, R60, R48 ;  /* 0x0000003c9f557223 */ /* 0x008fe20000000030 */
[----:B------:R-:W-:-:S03]  /*1f80*/  FMUL R84, R49, R84 ;  /* 0x0000005431547220 */ /* 0x000fc60000400000 */
[----:B------:R-:W-:Y:S02]  /*1f90*/  FFMA R49, R85, R52, R40 ;  /* 0x0000003455317223 */ /* 0x000fe40000000028 */
[----:B------:R-:W1:Y:S01]  /*1fa0*/  LDS.128 R40, [UR4+0x330] ;  /* 0x00033004ff287984 */ /* 0x000e620008000c00 */
[----:B------:R-:W-:Y:S01]  /*1fb0*/  FFMA R84, R159, R61, R84 ;  /* 0x0000003d9f547223 */ /* 0x000fe20000000054 */
[----:B------:R-:W-:-:S03]  /*1fc0*/  FMUL R83, R50, R83 ;  /* 0x0000005332537220 */ /* 0x000fc60000400000 */
[----:B------:R-:W-:Y:S01]  /*1fd0*/  FFMA R48, R84, R53, R49 ;  /* 0x0000003554307223 */ /* 0x000fe20000000031 */
[----:B------:R-:W-:Y:S01]  /*1fe0*/  FFMA R83, R159, R62, R83 ;  /* 0x0000003e9f537223 */ /* 0x000fe20000000053 */
[----:B------:R-:W-:-:S03]  /*1ff0*/  FMUL R82, R51, R82 ;  /* 0x0000005233527220 */ /* 0x000fc60000400000 */
[----:B------:R-:W-:Y:S02]  /*2000*/  FFMA R53, R83, R54, R48 ;  /* 0x0000003653357223 */ /* 0x000fe40000000030 */
        /* <DEDUP_REMOVED lines=10> */
[----:B------:R-:W-:Y:S01]  /*20b0*/  LDS.128 R52, [UR4+0x360] ;  /* 0x00036004ff347984 */ /* 0x000fe20008000c00 */
[----:B-1----:R-:W-:Y:S01]  /*20c0*/  FFMA R37, R81, R40, R36 ;  /* 0x0000002851257223 */ /* 0x002fe20000000024 */
[----:B------:R-:W-:-:S03]  /*20d0*/  FFMA R79, R159, R46, R79 ;  /* 0x0000002e9f4f7223 */ /* 0x000fc6000000004f */
[----:B------:R-:W-:Y:S01]  /*20e0*/  FFMA R36, R80, R41, R37 ;  /* 0x0000002950247223 */ /* 0x000fe20000000025 */
[----:B------:R-:W-:Y:S02]  /*20f0*/  FFMA R78, R159, R47, R78 ;  /* 0x0000002f9f4e7223 */ /* 0x000fe4000000004e */
        /* <DEDUP_REMOVED lines=34> */
[----:B------:R-:W0:Y:S01]  /*2320*/  LDS.128 R36, [UR4+0x570] ;  /* 0x00057004ff247984 */ /* 0x000e220008000c00 */
[----:B------:R-:W-:Y:S02]  /*2330*/  FMUL R68, R49, R68 ;  /* 0x0000004431447220 */ /* 0x000fe40000400000 */
[C---:B---3--:R-:W-:Y:S01]  /*2340*/  FFMA R69, R159.reuse, R60, R48 ;  /* 0x0000003c9f457223 */ /* 0x048fe20000000030 */
[----:B------:R-:W-:Y:S01]  /*2350*/  FMUL R67, R50, R67 ;  /* 0x0000004332437220 */ /* 0x000fe20000400000 */
[----:B------:R-:W-:Y:S02]  /*2360*/  FFMA R68, R159, R61, R68 ;  /* 0x0000003d9f447223 */ /* 0x000fe40000000044 */
[----:B------:R-:W-:Y:S02]  /*2370*/  FFMA R49, R69, R52, R40 ;  /* 0x0000003445317223 */ /* 0x000fe40000000028 */
[----:B------:R-:W1:Y:S01]  /*2380*/  LDS.128 R40, [UR4+0x370] ;  /* 0x00037004ff287984 */ /* 0x000e620008000c00 */
        /* <DEDUP_REMOVED lines=14> */
[----:B------:R-:W0:Y:S01]  /*2470*/  LDS.128 R52, [UR4+0x590] ;  /* 0x00059004ff347984 */ /* 0x000e220008000c00 */
[----:B-1----:R-:W-:Y:S01]  /*2480*/  FFMA R37, R65, R40, R36 ;  /* 0x0000002841257223 */ /* 0x002fe20000000024 */
[----:B------:R-:W-:-:S03]  /*2490*/  FFMA R35, R159, R46, R35 ;  /* 0x0000002e9f237223 */ /* 0x000fc60000000023 */
[----:B------:R-:W-:Y:S01]  /*24a0*/  FFMA R36, R64, R41, R37 ;  /* 0x0000002940247223 */ /* 0x000fe20000000025 */
[----:B------:R-:W-:-:S03]  /*24b0*/  FFMA R34, R159, R47, R34 ;  /* 0x0000002f9f227223 */ /* 0x000fc60000000022 */
[----:B------:R-:W-:Y:S01]  /*24c0*/  FFMA R37, R35, R42, R36 ;  /* 0x0000002a23257223 */ /* 0x000fe20000000024 */
[----:B--2---:R-:W-:-:S03]  /*24d0*/  FMUL R48, R48, R3 ;  /* 0x0000000330307220 */ /* 0x004fc60000400000 */
[----:B------:R-:W-:Y:S01]  /*24e0*/  FFMA R40, R34, R43, R37 ;  /* 0x0000002b22287223 */ /* 0x000fe20000000025 */
[----:B------:R-:W-:Y:S01]  /*24f0*/  FFMA R3, R159, R56, R48 ;  /* 0x000000389f037223 */ /* 0x000fe20000000030 */
[----:B------:R-:W1:Y:S03]  /*2500*/  LDS.128 R36, [UR4+0x190] ;  /* 0x00019004ff247984 */ /* 0x000e660008000c00 */
[----:B---3--:R-:W-:Y:S02]  /*2510*/  FFMA R45, R3, R60, R40 ;  /* 0x0000003c032d7223 */ /* 0x008fe40000000028 */
[----:B------:R-:W2:Y:S01]  /*2520*/  LDS.128 R40, [UR4+0x390] ;  /* 0x00039004ff287984 */ /* 0x000ea20008000c00 */
[----:B------:R-:W-:Y:S01]  /*2530*/  FMUL R32, R49, R32 ;  /* 0x0000002031207220 */ /* 0x000fe20000400000 */
[----:B------:R-:W-:-:S03]  /*2540*/  FMUL R50, R50, R5 ;  /* 0x0000000532327220 */ /* 0x000fc60000400000 */
[C---:B------:R-:W-:Y:S01]  /*2550*/  FFMA R32, R159.reuse, R57, R32 ;  /* 0x000000399f207223 */ /* 0x040fe20000000020 */
[----:B------:R-:W-:Y:S01]  /*2560*/  FFMA R5, R159, R58, R50 ;  /* 0x0000003a9f057223 */ /* 0x000fe20000000032 */
[----:B------:R-:W-:Y:S02]  /*2570*/  FMUL R4, R51, R4 ;  /* 0x0000000433047220 */ /* 0x000fe40000400000 */
[----:B------:R-:W-:Y:S02]  /*2580*/  FFMA R48, R32, R61, R45 ;  /* 0x0000003d20307223 */ /* 0x000fe4000000002d */
[----:B------:R-:W-:Y:S01]  /*2590*/  FFMA R4, R159, R59, R4 ;  /* 0x0000003b9f047223 */ /* 0x000fe20000000004 */
[----:B------:R-:W3:Y:S01]  /*25a0*/  LDS.128 R44, [UR4+0x5a0] ;  /* 0x0005a004ff2c7984 */ /* 0x000ee20008000c00 */
[----:B------:R-:W-:-:S04]  /*25b0*/  FFMA R49, R5, R62, R48 ;  /* 0x0000003e05317223 */ /* 0x000fc80000000030 */
[----:B------:R-:W-:Y:S02]  /*25c0*/  FFMA R56, R4, R63, R49 ;  /* 0x0000003f04387223 */ /* 0x000fe40000000031 */
[----:B------:R-:W4:Y:S01]  /*25d0*/  LDS.128 R48, [UR4+0x1a0] ;  /* 0x0001a004ff307984 */ /* 0x000f220008000c00 */
[----:B0-----:R-:W-:Y:S01]  /*25e0*/  FMUL R52, R52, R7 ;  /* 0x0000000734347220 */ /* 0x001fe20000400000 */
[----:B------:R-:W-:Y:S01]  /*25f0*/  FMUL R6, R53, R6 ;  /* 0x0000000635067220 */ /* 0x000fe20000400000 */
[----:B------:R-:W-:Y:S01]  /*2600*/  FMUL R19, R54, R19 ;  /* 0x0000001336137220 */ /* 0x000fe20000400000 */
[----:B------:R-:W-:Y:S01]  /*2610*/  FMUL R26, R55, R26 ;  /* 0x0000001a371a7220 */ /* 0x000fe20000400000 */
[----:B------:R-:W-:Y:S01]  /*2620*/  LDS.128 R60, [UR4+0x1b0] ;  /* 0x0001b004ff3c7984 */ /* 0x000fe20008000c00 */
[C---:B-1----:R-:W-:Y:S01]  /*2630*/  FFMA R7, R159.reuse, R36, R52 ;  /* 0x000000249f077223 */ /* 0x042fe20000000034 */
[----:B------:R-:W-:Y:S02]  /*2640*/  FFMA R6, R159, R37, R6 ;  /* 0x000000259f067223 */ /* 0x000fe40000000006 */
[----:B------:R-:W0:Y:S01]  /*2650*/  LDS.128 R52, [UR4+0x3a0] ;  /* 0x0003a004ff347984 */ /* 0x000e220008000c00 */
[----:B--2---:R-:W-:Y:S01]  /*2660*/  FFMA R37, R7, R40, R56 ;  /* 0x0000002807257223 */ /* 0x004fe20000000038 */
[C---:B------:R-:W-:Y:S01]  /*2670*/  FFMA R19, R159.reuse, R38, R19 ;  /* 0x000000269f137223 */ /* 0x040fe20000000013 */
[----:B------:R-:W-:Y:S01]  /*2680*/  FFMA R26, R159, R39, R26 ;  /* 0x000000279f1a7223 */ /* 0x000fe2000000001a */
[----:B------:R-:W-:Y:S01]  /*2690*/  LDS.128 R56, [UR4+0x3b0] ;  /* 0x0003b004ff387984 */ /* 0x000fe20008000c00 */
[----:B------:R-:W-:-:S04]  /*26a0*/  FFMA R36, R6, R41, R37 ;  /* 0x0000002906247223 */ /* 0x000fc80000000025 */
[----:B------:R-:W-:Y:S02]  /*26b0*/  FFMA R41, R19, R42, R36 ;  /* 0x0000002a13297223 */ /* 0x000fe40000000024 */
[----:B------:R-:W1:Y:S01]  /*26c0*/  LDS.128 R36, [UR4+0x5b0] ;  /* 0x0005b004ff247984 */ /* 0x000e620008000c00 */
[----:B---3--:R-:W-:Y:S01]  /*26d0*/  FMUL R44, R44, R13 ;  /* 0x0000000d2c2c7220 */ /* 0x008fe20000400000 */
[----:B------:R-:W-:Y:S01]  /*26e0*/  FFMA R40, R26, R43, R41 ;  /* 0x0000002b1a287223 */ /* 0x000fe20000000029 */
[----:B------:R-:W-:Y:S01]  /*26f0*/  FMUL R8, R45, R8 ;  /* 0x000000082d087220 */ /* 0x000fe20000400000 */
[----:B------:R-:W-:Y:S01]  /*2700*/  FMUL R9, R46, R9 ;  /* 0x000000092e097220 */ /* 0x000fe20000400000 */
[C---:B----4-:R-:W-:Y:S02]  /*2710*/  FFMA R13, R159.reuse, R48, R44 ;  /* 0x000000309f0d7223 */ /* 0x050fe4000000002c */
[C---:B------:R-:W-:Y:S01]  /*2720*/  FFMA R8, R159.reuse, R49, R8 ;  /* 0x000000319f087223 */ /* 0x040fe20000000008 */
[----:B------:R-:W-:Y:S01]  /*2730*/  FFMA R9, R159, R50, R9 ;  /* 0x000000329f097223 */ /* 0x000fe20000000009 */
[----:B------:R-:W-:-:S02]  /*2740*/  FMUL R10, R47, R10 ;  /* 0x0000000a2f0a7220 */ /* 0x000fc40000400000 */
[----:B------:R-:W-:Y:S02]  /*2750*/  LDS.128 R44, [UR4+0x1c0] ;  /* 0x0001c004ff2c7984 */ /* 0x000fe40008000c00 */
[----:B------:R-:W-:Y:S01]  /*2760*/  FFMA R10, R159, R51, R10 ;  /* 0x000000339f0a7223 */ /* 0x000fe2000000000a */
[----:B0-----:R-:W-:-:S04]  /*2770*/  FFMA R41, R13, R52, R40 ;  /* 0x000000340d297223 */ /* 0x001fc80000000028 */
[----:B------:R-:W-:-:S04]  /*2780*/  FFMA R40, R8, R53, R41 ;  /* 0x0000003508287223 */ /* 0x000fc80000000029 */
[----:B------:R-:W-:-:S04]  /*2790*/  FFMA R41, R9, R54, R40 ;  /* 0x0000003609297223 */ /* 0x000fc80000000028 */
[----:B------:R-:W-:Y:S01]  /*27a0*/  FFMA R48, R10, R55, R41 ;  /* 0x000000370a307223 */ /* 0x000fe20000000029 */
[----:B-1----:R-:W-:Y:S01]  /*27b0*/  FMUL R36, R36, R15 ;  /* 0x0000000f24247220 */ /* 0x002fe20000400000 */
[----:B------:R-:W0:Y:S01]  /*27c0*/  LDS.128 R40, [UR4+0x5c0] ;  /* 0x0005c004ff287984 */ /* 0x000e220008000c00 */
[----:B------:R-:W-:Y:S02]  /*27d0*/  FMUL R12, R37, R12 ;  /* 0x0000000c250c7220 */ /* 0x000fe40000400000 */
[C---:B------:R-:W-:Y:S01]  /*27e0*/  FFMA R15, R159.reuse, R60, R36 ;  /* 0x0000003c9f0f7223 */ /* 0x040fe20000000024 */
[----:B------:R-:W-:Y:S01]  /*27f0*/  FMUL R11, R38, R11 ;  /* 0x0000000b260b7220 */ /* 0x000fe20000400000 */
[----:B------:R-:W-:Y:S01]  /*2800*/  FFMA R12, R159, R61, R12 ;  /* 0x0000003d9f0c7223 */ /* 0x000fe2000000000c */
[----:B------:R-:W-:Y:S01]  /*2810*/  FMUL R2, R39, R2 ;  /* 0x0000000227027220 */ /* 0x000fe20000400000 */
[----:B------:R-:W-:Y:S01]  /*2820*/  FFMA R49, R15, R56, R48 ;  /* 0x000000380f317223 */ /* 0x000fe20000000030 */
[----:B------:R-:W1:Y:S01]  /*2830*/  LDS.128 R36, [UR4+0x3c0] ;  /* 0x0003c004ff247984 */ /* 0x000e620008000c00 */
[----:B------:R-:W-:-:S02]  /*2840*/  FFMA R11, R159, R62, R11 ;  /* 0x0000003e9f0b7223 */ /* 0x000fc4000000000b */
[----:B------:R-:W-:Y:S01]  /*2850*/  FFMA R48, R12, R57, R49 ;  /* 0x000000390c307223 */ /* 0x000fe20000000031 */
[----:B------:R-:W-:Y:S03]  /*2860*/  LDS.128 R52, [UR4+0x1d0] ;  /* 0x0001d004ff347984 */ /* 0x000fe60008000c00 */
        /* <DEDUP_REMOVED lines=15> */
[----:B------:R-:W-:-:S03]  /*2960*/  FFMA R16, R159, R47, R16 ;  /* 0x0000002f9f107223 */ /* 0x000fc60000000010 */
[----:B------:R-:W-:Y:S01]  /*2970*/  FFMA R37, R17, R38, R36 ;  /* 0x0000002611257223 */ /* 0x000fe20000000024 */
[----:B--2---:R-:W-:Y:S01]  /*2980*/  FMUL R48, R48, R27 ;  /* 0x0000001b30307220 */ /* 0x004fe20000400000 */
[----:B------:R-:W-:Y:S02]  /*2990*/  FMUL R18, R49, R18 ;  /* 0x0000001231127220 */ /* 0x000fe40000400000 */
[----:B------:R-:W-:Y:S01]  /*29a0*/  FFMA R40, R16, R39, R37 ;  /* 0x0000002710287223 */ /* 0x000fe20000000025 */
[C---:B------:R-:W-:Y:S01]  /*29b0*/  FFMA R27, R159.reuse, R52, R48 ;  /* 0x000000349f1b7223 */ /* 0x040fe20000000030 */
[----:B------:R-:W0:Y:S01]  /*29c0*/  LDS.128 R36, [UR4+0x5e0] ;  /* 0x0005e004ff247984 */ /* 0x000e220008000c00 */
[----:B------:R-:W-:Y:S02]  /*29d0*/  FFMA R18, R159, R53, R18 ;  /* 0x000000359f127223 */ /* 0x000fe40000000012 */
[----:B---3--:R-:W-:Y:S02]  /*29e0*/  FFMA R45, R27, R60, R40 ;  /* 0x0000003c1b2d7223 */ /* 0x008fe40000000028 */
[----:B------:R-:W1:Y:S02]  /*29f0*/  LDS.128 R40, [UR4+0x1e0] ;  /* 0x0001e004ff287984 */ /* 0x000e640008000c00 */
[----:B------:R-:W-:Y:S01]  /*2a00*/  FFMA R48, R18, R61, R45 ;  /* 0x0000003d12307223 */ /* 0x000fe2000000002d */
[----:B------:R-:W-:Y:S01]  /*2a10*/  FMUL R50, R50, R29 ;  /* 0x0000001d32327220 */ /* 0x000fe20000400000 */
[----:B------:R-:W2:Y:S03]  /*2a20*/  LDS.128 R44, [UR4+0x3e0] ;  /* 0x0003e004ff2c7984 */ /* 0x000ea60008000c00 */
[----:B------:R-:W-:Y:S01]  /*2a30*/  FFMA R29, R159, R54, R50 ;  /* 0x000000369f1d7223 */ /* 0x000fe20000000032 */
[----:B------:R-:W-:-:S03]  /*2a40*/  FMUL R20, R51, R20 ;  /* 0x0000001433147220 */ /* 0x000fc60000400000 */
[----:B------:R-:W-:Y:S02]  /*2a50*/  FFMA R61, R29, R62, R48 ;  /* 0x0000003e1d3d7223 */ /* 0x000fe40000000030 */
[----:B------:R-:W3:Y:S01]  /*2a60*/  LDS.128 R48, [UR4+0x5f0] ;  /* 0x0005f004ff307984 */ /* 0x000ee20008000c00 */
[----:B------:R-:W-:-:S03]  /*2a70*/  FFMA R20, R159, R55, R20 ;  /* 0x000000379f147223 */ /* 0x000fc60000000014 */
[----:B------:R-:W4:Y:S01]  /*2a80*/  LDS.128 R52, [UR4+0x1f0] ;  /* 0x0001f004ff347984 */ /* 0x000f220008000c00 */
[----:B0-----:R-:W-:Y:S01]  /*2a90*/  FMUL R60, R36, R33 ;  /* 0x00000021243c7220 */ /* 0x001fe20000400000 */
[----:B------:R-:W-:Y:S01]  /*2aa0*/  FFMA R36, R20, R63, R61 ;  /* 0x0000003f14247223 */ /* 0x000fe2000000003d */
[----:B------:R-:W-:Y:S02]  /*2ab0*/  FMUL R22, R37, R22 ;  /* 0x0000001625167220 */ /* 0x000fe40000400000 */
[C---:B-1----:R-:W-:Y:S02]  /*2ac0*/  FFMA R33, R159.reuse, R40, R60 ;  /* 0x000000289f217223 */ /* 0x042fe4000000003c */
[----:B------:R-:W-:Y:S01]  /*2ad0*/  FFMA R22, R159, R41, R22 ;  /* 0x000000299f167223 */ /* 0x000fe20000000016 */
[----:B------:R-:W-:Y:S01]  /*2ae0*/  FMUL R21, R38, R21 ;  /* 0x0000001526157220 */ /* 0x000fe20000400000 */
[----:B--2---:R-:W-:Y:S01]  /*2af0*/  FFMA R37, R33, R44, R36 ;  /* 0x0000002c21257223 */ /* 0x004fe20000000024 */
[----:B------:R-:W-:-:S02]  /*2b00*/  FMUL R24, R39, R24 ;  /* 0x0000001827187220 */ /* 0x000fc40000400000 */
[C---:B------:R-:W-:Y:S01]  /*2b10*/  FFMA R21, R159.reuse, R42, R21 ;  /* 0x0000002a9f157223 */ /* 0x040fe20000000015 */
[----:B------:R-:W-:Y:S01]  /*2b20*/  FFMA R36, R22, R45, R37 ;  /* 0x0000002d16247223 */ /* 0x000fe20000000025 */
[----:B------:R-:W-:-:S03]  /*2b30*/  FFMA R24, R159, R43, R24 ;  /* 0x0000002b9f187223 */ /* 0x000fc60000000018 */
[----:B------:R-:W-:Y:S01]  /*2b40*/  FFMA R39, R21, R46, R36 ;  /* 0x0000002e15277223 */ /* 0x000fe20000000024 */
[----:B---3--:R-:W-:Y:S01]  /*2b50*/  FMUL R48, R48, R23 ;  /* 0x0000001730307220 */ /* 0x008fe20000400000 */
[----:B------:R-:W0:Y:S01]  /*2b60*/  LDC.64 R36, c[0x0][0x3c0] ;  /* 0x0000f000ff247b82 */ /* 0x000e220000000a00 */
[----:B------:R-:W-:Y:S01]  /*2b70*/  FMUL R30, R49, R30 ;  /* 0x0000001e311e7220 */ /* 0x000fe20000400000 */
[----:B------:R-:W-:Y:S01]  /*2b80*/  FFMA R38, R24, R47, R39 ;  /* 0x0000002f18267223 */ /* 0x000fe20000000027 */
[C---:B----4-:R-:W-:Y:S01]  /*2b90*/  FFMA R23, R159.reuse, R52, R48 ;  /* 0x000000349f177223 */ /* 0x050fe20000000030 */
[----:B------:R-:W-:Y:S01]  /*2ba0*/  FMUL R25, R50, R25 ;  /* 0x0000001932197220 */ /* 0x000fe20000400000 */
[----:B------:R-:W-:Y:S02]  /*2bb0*/  FFMA R30, R159, R53, R30 ;  /* 0x000000359f1e7223 */ /* 0x000fe4000000001e */
[----:B------:R-:W-:Y:S01]  /*2bc0*/  FFMA R39, R23, R56, R38 ;  /* 0x0000003817277223 */ /* 0x000fe20000000026 */
[----:B------:R-:W-:Y:S01]  /*2bd0*/  FMUL R28, R51, R28 ;  /* 0x0000001c331c7220 */ /* 0x000fe20000400000 */
[----:B------:R-:W-:-:S02]  /*2be0*/  FFMA R25, R159, R54, R25 ;  /* 0x000000369f197223 */ /* 0x000fc40000000019 */
[----:B------:R-:W-:Y:S01]  /*2bf0*/  FFMA R38, R30, R57, R39 ;  /* 0x000000391e267223 */ /* 0x000fe20000000027 */
[----:B------:R-:W-:-:S03]  /*2c00*/  FFMA R28, R159, R55, R28 ;  /* 0x000000379f1c7223 */ /* 0x000fc6000000001c */
[----:B------:R-:W-:-:S04]  /*2c10*/  FFMA R39, R25, R58, R38 ;  /* 0x0000003a19277223 */ /* 0x000fc80000000026 */
[----:B------:R-:W-:-:S04]  /*2c20*/  FFMA R39, R28, R59, R39 ;  /* 0x0000003b1c277223 */ /* 0x000fc80000000027 */
[----:B------:R-:W-:Y:S01]  /*2c30*/  FMUL R39, R39, UR11 ;  /* 0x0000000b27277c20 */ /* 0x000fe20008400000 */
[C---:B0-----:R-:W-:Y:S01]  /*2c40*/  IMAD.WIDE R36, R161.reuse, 0x4, R36 ;  /* 0x00000004a1247825 */ /* 0x041fe200078e0224 */
[----:B------:R-:W-:-:S04]  /*2c50*/  IADD3 R161, PT, PT, R161, UR10, RZ ;  /* 0x0000000aa1a17c10 */ /* 0x000fc8000fffe0ff */
[----:B------:R0:W-:Y:S01]  /*2c60*/  STG.E desc[UR8][R36.64], R39 ;  /* 0x0000002724007986 */ /* 0x0001e2000c101908 */
[----:B------:R-:W-:-:S13]  /*2c70*/  ISETP.GE.AND P0, PT, R161, R158, PT ;  /* 0x0000009ea100720c */ /* 0x000fda0003f06270 */
[----:B0-----:R-:W-:Y:S05]  /*2c80*/  @!P0 BRA `(.L_x_1) ;  /* 0xffffffdc00f48947 */ /* 0x001fea000383ffff */
.L_x_0:
[----:B-----5:R-:W-:Y:S04]  /*2c90*/  STG.E desc[UR8][R162.64], R157 ;  /* 0x0000009da2007986 */ /* 0x020fe8000c101908 */
[----:B------:R-:W-:Y:S04]  /*2ca0*/  STG.E desc[UR8][R162.64+0x200], R156 ;  /* 0x0002009ca2007986 */ /* 0x000fe8000c101908 */
        /* <DEDUP_REMOVED lines=125> */
[----:B------:R-:W-:Y:S01]  /*3480*/  STG.E desc[UR8][R162.64+0xfe00], R28 ;  /* 0x00fe001ca2007986 */ /* 0x000fe2000c101908 */
[----:B------:R-:W-:Y:S05]  /*3490*/  EXIT ;  /* 0x000000000000794d */ /* 0x000fea0003800000 */
.L_x_2:
[----:B------:R-:W-:-:S00]  /*34a0*/  BRA `(.L_x_2) ;  /* 0xfffffffc00fc7947 */ /* 0x000fc0000383ffff */
[----:B------:R-:W-:-:S00]  /*34b0*/  NOP ;  /* 0x0000000000007918 */ /* 0x000fc00000000000 */
        /* <DEDUP_REMOVED lines=12> */
.L_x_6:


//--------------------- .text._Z21gated_linear_attn_f32ILi64EEviiiifPKfS1_S1_S1_S1_Pf --------------------------
	.section	.text._Z21gated_linear_attn_f32ILi64EEviiiifPKfS1_S1_S1_S1_Pf,"ax",@progbits
	.align	128
.text._Z21gated_linear_attn_f32ILi64EEviiiifPKfS1_S1_S1_S1_Pf:
        .type           _Z21gated_linear_attn_f32ILi64EEviiiifPKfS1_S1_S1_S1_Pf,@function
        .size           _Z21gated_linear_attn_f32ILi64EEviiiifPKfS1_S1_S1_S1_Pf,(.L_x_7 - _Z21gated_linear_attn_f32ILi64EEviiiifPKfS1_S1_S1_S1_Pf)
        .other          _Z21gated_linear_attn_f32ILi64EEviiiifPKfS1_S1_S1_S1_Pf,@"STO_CUDA_ENTRY STV_DEFAULT"
_Z21gated_linear_attn_f32ILi64EEviiiifPKfS1_S1_S1_S1_Pf:
        /* <DEDUP_REMOVED lines=10> */
[----:B------:R-:W2:Y:S08]  /*00a0*/  I2F.RP R0, R5 ;  /* 0x0000000500007306 */ /* 0x000eb00000209400 */
[----:B--2---:R-:W2:Y:S02]  /*00b0*/  MUFU.RCP R0, R0 ;  /* 0x0000000000007308 */ /* 0x004ea40000001000 */
[----:B--2---:R-:W-:-:S06]  /*00c0*/  IADD3 R2, PT, PT, R0, 0xffffffe, RZ ;  /* 0x0ffffffe00027810 */ /* 0x004fcc0007ffe0ff */
[----:B------:R2:W1:Y:S02]  /*00d0*/  F2I.FTZ.U32.TRUNC.NTZ R3, R2 ;  /* 0x0000000200037305 */ /* 0x000464000021f000 */
[----:B--2---:R-:W-:Y:S01]  /*00e0*/  HFMA2 R2, -RZ, RZ, 0, 0 ;  /* 0x00000000ff027431 */ /* 0x004fe200000001ff */
[----:B-1----:R-:W-:-:S05]  /*00f0*/  IADD3 R6, PT, PT, RZ, -R3, RZ ;  /* 0x80000003ff067210 */ /* 0x002fca0007ffe0ff */
[----:B------:R-:W-:Y:S01]  /*0100*/  IMAD R7, R6, R5, RZ ;  /* 0x0000000506077224 */ /* 0x000fe200078e02ff */
[----:B------:R-:W-:-:S03]  /*0110*/  IABS R6, R29 ;  /* 0x0000001d00067213 */ /* 0x000fc60000000000 */
[----:B------:R-:W-:Y:S01]  /*0120*/  IMAD.HI.U32 R3, R3, R7, R2 ;  /* 0x0000000703037227 */ /* 0x000fe200078e0002 */
[----:B----4-:R-:W-:Y:S02]  /*0130*/  IABS R31, R20 ;  /* 0x00000014001f7213 */ /* 0x010fe40000000000 */
[----:B------:R-:W-:-:S03]  /*0140*/  LOP3.LUT R2, R29, R4, RZ, 0x3c, !PT ;  /* 0x000000041d027212 */ /* 0x000fc600078e3cff */
[----:B------:R-:W-:Y:S01]  /*0150*/  IMAD.HI.U32 R3, R3, R6, RZ ;  /* 0x0000000603037227 */ /* 0x000fe200078e00ff */
[----:B------:R-:W1:Y:S01]  /*0160*/  I2F.RP R28, R31 ;  /* 0x0000001f001c7306 */ /* 0x000e620000209400 */
[----:B------:R-:W-:-:S03]  /*0170*/  ISETP.GE.AND P1, PT, R2, RZ, PT ;  /* 0x000000ff0200720c */ /* 0x000fc60003f26270 */
[----:B------:R-:W-:-:S05]  /*0180*/  IADD3 R0, PT, PT, -R3, RZ, RZ ;  /* 0x000000ff03007210 */ /* 0x000fca0007ffe1ff */
[----:B------:R-:W-:-:S05]  /*0190*/  IMAD R0, R5, R0, R6 ;  /* 0x0000000005007224 */ /* 0x000fca00078e0206 */
[----:B------:R-:W-:Y:S01]  /*01a0*/  ISETP.GT.U32.AND P2, PT, R5, R0, PT ;  /* 0x000000000500720c */ /* 0x000fe20003f44070 */
[----:B-1----:R-:W1:-:S12]  /*01b0*/  MUFU.RCP R28, R28 ;  /* 0x0000001c001c7308 */ /* 0x002e580000001000 */
[-C--:B------:R-:W-:Y:S02]  /*01c0*/  @!P2 IADD3 R0, PT, PT, R0, -R5.reuse, RZ ;  /* 0x800000050000a210 */ /* 0x080fe40007ffe0ff */
[----:B------:R-:W-:Y:S02]  /*01d0*/  @!P2 IADD3 R3, PT, PT, R3, 0x1, RZ ;  /* 0x000000010303a810 */ /* 0x000fe40007ffe0ff */
[----:B------:R-:W-:Y:S02]  /*01e0*/  ISETP.GE.U32.AND P0, PT, R0, R5, PT ;  /* 0x000000050000720c */ /* 0x000fe40003f06070 */
[----:B------:R-:W2:Y:S01]  /*01f0*/  S2R R0, SR_TID.X ;  /* 0x0000000000007919 */ /* 0x000ea20000002100 */
[----:B------:R-:W-:Y:S02]  /*0200*/  ISETP.NE.AND P2, PT, R4, RZ, PT ;  /* 0x000000ff0400720c */ /* 0x000fe40003f45270 */
[----:B-1----:R-:W-:-:S08]  /*0210*/  IADD3 R22, PT, PT, R28, 0xffffffe, RZ ;  /* 0x0ffffffe1c167810 */ /* 0x002fd00007ffe0ff */
[----:B------:R-:W-:Y:S01]  /*0220*/  @P0 IADD3 R3, PT, PT, R3, 0x1, RZ ;  /* 0x0000000103030810 */ /* 0x000fe20007ffe0ff */
[----:B------:R-:W1:Y:S03]  /*0230*/  F2I.FTZ.U32.TRUNC.NTZ R23, R22 ;  /* 0x0000001600177305 */ /* 0x000e66000021f000 */
[----:B------:R-:W-:Y:S02]  /*0240*/  @!P1 IADD3 R3, PT, PT, -R3, RZ, RZ ;  /* 0x000000ff03039210 */ /* 0x000fe40007ffe1ff */
[----:B------:R-:W-:-:S04]  /*0250*/  @!P2 LOP3.LUT R3, RZ, R4, RZ, 0x33, !PT ;  /* 0x00000004ff03a212 */ /* 0x000fc800078e33ff */
[C---:B------:R-:W-:Y:S01]  /*0260*/  IADD3 R2, PT, PT, -R3.reuse, RZ, RZ ;  /* 0x000000ff03027210 */ /* 0x040fe20007ffe1ff */
[----:B------:R-:W-:-:S04]  /*0270*/  IMAD R27, R3, UR10, RZ ;  /* 0x0000000a031b7c24 */ /* 0x000fc8000f8e02ff */
[----:B------:R-:W-:Y:S01]  /*0280*/  IMAD R29, R4, R2, R29 ;  /* 0x00000002041d7224 */ /* 0x000fe200078e021d */
[----:B-1----:R-:W-:Y:S02]  /*0290*/  IADD3 R30, PT, PT, RZ, -R23, RZ ;  /* 0x80000017ff1e7210 */ /* 0x002fe40007ffe0ff */
[----:B--2---:R-:W-:-:S04]  /*02a0*/  LEA R26, R27, R0, 0x6 ;  /* 0x000000001b1a7211 */ /* 0x004fc800078e30ff */
[----:B------:R-:W-:Y:S01]  /*02b0*/  LEA R26, R29, R26, 0xc ;  /* 0x0000001a1d1a7211 */ /* 0x000fe200078e60ff */
[----:B------:R-:W-:Y:S01]  /*02c0*/  IMAD R33, R30, R31, RZ ;  /* 0x0000001f1e217224 */ /* 0x000fe200078e02ff */
[----:B------:R-:W-:-:S03]  /*02d0*/  MOV R22, RZ ;  /* 0x000000ff00167202 */ /* 0x000fc60000000f00 */
[----:B---3--:R-:W-:-:S04]  /*02e0*/  IMAD.WIDE R24, R26, 0x4, R24 ;  /* 0x000000041a187825 */ /* 0x008fc800078e0218 */
[----:B------:R-:W-:Y:S01]  /*02f0*/  IMAD.HI.U32 R23, R23, R33, R22 ;  /* 0x0000002117177227 */ /* 0x000fe200078e0016 */
        /* <DEDUP_REMOVED lines=64> */
[----:B------:R-:W-:-:S02]  /*0700*/  LOP3.LUT R22, R21, R20, RZ, 0x3c, !PT ;  /* 0x0000001415167212 */ /* 0x000fc400078e3cff */
[----:B------:R-:W-:Y:S02]  /*0710*/  IADD3 R87, PT, PT, R27, UR10, RZ ;  /* 0x0000000a1b577c10 */ /* 0x000fe4000fffe0ff */
[----:B------:R-:W-:Y:S02]  /*0720*/  ISETP.GE.AND P1, PT, R22, RZ, PT ;  /* 0x000000ff1600720c */ /* 0x000fe40003f26270 */
[----:B-1----:R-:W-:Y:S01]  /*0730*/  IABS R24, R21 ;  /* 0x0000001500187213 */ /* 0x002fe20000000000 */
[----:B------:R-:W-:-:S04]  /*0740*/  IMAD R21, R21, UR10, R26 ;  /* 0x0000000a15157c24 */ /* 0x000fc8000f8e021a */
[----:B------:R-:W-:-:S04]  /*0750*/  IMAD.HI.U32 R23, R23, R24, RZ ;  /* 0x0000001817177227 */ /* 0x000fc800078e00ff */
[----:B0-----:R-:W-:Y:S01]  /*0760*/  IMAD.WIDE R94, R21, 0x4, R94 ;  /* 0x00000004155e7825 */ /* 0x001fe200078e025e */
[----:B------:R-:W-:-:S05]  /*0770*/  IADD3 R25, PT, PT, -R23, RZ, RZ ;  /* 0x000000ff17197210 */ /* 0x000fca0007ffe1ff */
        /* <DEDUP_REMOVED lines=9> */
[----:B------:R-:W-:-:S05]  /*0810*/  LEA R20, R29, R0, 0x6 ;  /* 0x000000001d147211 */ /* 0x000fca00078e30ff */
[C-C-:B------:R-:W-:Y:S02]  /*0820*/  IMAD R92, R23.reuse, R27, R20.reuse ;  /* 0x0000001b175c7224 */ /* 0x140fe400078e0214 */
[----:B------:R-:W-:-:S05]  /*0830*/  IMAD R87, R23, R87, R20 ;  /* 0x0000005717577224 */ /* 0x000fca00078e0214 */
[----:B------:R-:W-:-:S13]  /*0840*/  ISETP.GE.AND P0, PT, R92, R87, PT ;  /* 0x000000575c00720c */ /* 0x000fda0003f06270 */
[----:B------:R-:W-:Y:S05]  /*0850*/  @P0 BRA `(.L_x_3) ;  /* 0x00000010004c0947 */ /* 0x000fea0003800000 */
.L_x_4:
        /* <DEDUP_REMOVED lines=33> */
[----:B------:R-:W-:Y:S01]  /*0a70*/  LDS.128 R36, [UR4+0x120] ;  /* 0x00012004ff247984 */ /* 0x000fe20008000c00 */
[----:B0----5:R-:W-:Y:S01]  /*0a80*/  FMUL R85, R24, R85 ;  /* 0x0000005518557220 */ /* 0x021fe20000400000 */
[----:B------:R-:W-:Y:S01]  /*0a90*/  FMUL R88, R25, R88 ;  /* 0x0000005819587220 */ /* 0x000fe20000400000 */
[----:B------:R-:W-:Y:S01]  /*0aa0*/  FMUL R83, R26, R83 ;  /* 0x000000531a537220 */ /* 0x000fe20000400000 */
[----:B------:R-:W-:-:S02]  /*0ab0*/  FMUL R86, R27, R86 ;  /* 0x000000561b567220 */ /* 0x000fc40000400000 */
[----:B------:R-:W0:Y:S01]  /*0ac0*/  LDS.128 R24, [UR4+0x110] ;  /* 0x00011004ff187984 */ /* 0x000e220008000c00 */
[C---:B-1----:R-:W-:Y:S01]  /*0ad0*/  FFMA R85, R90.reuse, R28, R85 ;  /* 0x0000001c5a557223 */ /* 0x042fe20000000055 */
[----:B------:R-:W-:-:S03]  /*0ae0*/  FFMA R88, R90, R29, R88 ;  /* 0x0000001d5a587223 */ /* 0x000fc60000000058 */
[----:B--2---:R-:W-:Y:S01]  /*0af0*/  FFMA R29, R85, R20, RZ ;  /* 0x00000014551d7223 */ /* 0x004fe200000000ff */
[----:B------:R-:W-:-:S03]  /*0b00*/  FFMA R83, R90, R30, R83 ;  /* 0x0000001e5a537223 */ /* 0x000fc60000000053 */
[----:B------:R-:W-:Y:S01]  /*0b10*/  FFMA R20, R88, R21, R29 ;  /* 0x0000001558147223 */ /* 0x000fe2000000001d */
[----:B------:R-:W-:Y:S01]  /*0b20*/  FFMA R86, R90, R31, R86 ;  /* 0x0000001f5a567223 */ /* 0x000fe20000000056 */
[----:B---3--:R-:W-:Y:S01]  /*0b30*/  FMUL R81, R32, R81 ;  /* 0x0000005120517220 */ /* 0x008fe20000400000 */
[----:B------:R-:W1:Y:S01]  /*0b40*/  LDS.128 R28, [UR4+0x220] ;  /* 0x00022004ff1c7984 */ /* 0x000e620008000c00 */
[----:B------:R-:W-:Y:S02]  /*0b50*/  FFMA R21, R83, R22, R20 ;  /* 0x0000001653157223 */ /* 0x000fe40000000014 */
[----:B----4-:R-:W-:Y:S02]  /*0b60*/  FFMA R81, R90, R40, R81 ;  /* 0x000000285a517223 */ /* 0x010fe40000000051 */
[----:B------:R-:W-:Y:S01]  /*0b70*/  FFMA R20, R86, R23, R21 ;  /* 0x0000001756147223 */ /* 0x000fe20000000015 */
[----:B------:R-:W-:-:S03]  /*0b80*/  FMUL R84, R33, R84 ;  /* 0x0000005421547220 */ /* 0x000fc60000400000 */
[----:B0-----:R-:W-:Y:S02]  /*0b90*/  FFMA R33, R81, R24, R20 ;  /* 0x0000001851217223 */ /* 0x001fe40000000014 */
[----:B------:R-:W0:Y:S01]  /*0ba0*/  LDS.128 R20, [UR4+0x20] ;  /* 0x00002004ff147984 */ /* 0x000e220008000c00 */
[----:B------:R-:W-:Y:S01]  /*0bb0*/  FMUL R79, R34, R79 ;  /* 0x0000004f224f7220 */ /* 0x000fe20000400000 */
[C---:B------:R-:W-:Y:S01]  /*0bc0*/  FFMA R84, R90.reuse, R41, R84 ;  /* 0x000000295a547223 */ /* 0x040fe20000000054 */
[----:B------:R-:W-:Y:S02]  /*0bd0*/  FMUL R82, R35, R82 ;  /* 0x0000005223527220 */ /* 0x000fe40000400000 */
[----:B------:R-:W-:Y:S01]  /*0be0*/  FFMA R79, R90, R42, R79 ;  /* 0x0000002a5a4f7223 */ /* 0x000fe2000000004f */
[----:B------:R-:W-:Y:S01]  /*0bf0*/  FFMA R24, R84, R25, R33 ;  /* 0x0000001954187223 */ /* 0x000fe20000000021 */
[----:B------:R-:W-:Y:S01]  /*0c00*/  FFMA R82, R90, R43, R82 ;  /* 0x0000002b5a527223 */ /* 0x000fe20000000052 */
[----:B------:R-:W-:Y:S02]  /*0c10*/  LDS.128 R32, [UR4+0x240] ;  /* 0x00024004ff207984 */ /* 0x000fe40008000c00 */
[----:B------:R-:W-:Y:S01]  /*0c20*/  FFMA R25, R79, R26, R24 ;  /* 0x0000001a4f197223 */ /* 0x000fe20000000018 */
[----:B-1----:R-:W-:Y:S01]  /*0c30*/  FMUL R77, R28, R77 ;  /* 0x0000004d1c4d7220 */ /* 0x002fe20000400000 */
[----:B------:R-:W-:Y:S01]  /*0c40*/  FMUL R80, R29, R80 ;  /* 0x000000501d507220 */ /* 0x000fe20000400000 */
[----:B------:R-:W1:Y:S01]  /*0c50*/  LDS.128 R40, [UR4+0x230] ;  /* 0x00023004ff287984 */ /* 0x000e620008000c00 */
[----:B------:R-:W-:Y:S01]  /*0c60*/  FFMA R24, R82, R27, R25 ;  /* 0x0000001b52187223 */ /* 0x000fe20000000019 */
[----:B------:R-:W-:Y:S01]  /*0c70*/  FMUL R75, R30, R75 ;  /* 0x0000004b1e4b7220 */ /* 0x000fe20000400000 */
[----:B------:R-:W-:-:S02]  /*0c80*/  FMUL R78, R31, R78 ;  /* 0x0000004e1f4e7220 */ /* 0x000fc40000400000 */
[----:B------:R-:W-:Y:S01]  /*0c90*/  LDS.128 R28, [UR4+0x130] ;  /* 0x00013004ff1c7984 */ /* 0x000fe20008000c00 */
[C---:B0-----:R-:W-:Y:S01]  /*0ca0*/  FFMA R77, R90.reuse, R20, R77 ;  /* 0x000000145a4d7223 */ /* 0x041fe2000000004d */
[----:B------:R-:W-:-:S03]  /*0cb0*/  FFMA R80, R90, R21, R80 ;  /* 0x000000155a507223 */ /* 0x000fc60000000050 */
[----:B------:R-:W-:Y:S02]  /*0cc0*/  FFMA R21, R77, R36, R24 ;  /* 0x000000244d157223 */ /* 0x000fe40000000018 */
[----:B------:R-:W0:Y:S01]  /*0cd0*/  LDS.128 R24, [UR4+0x30] ;  /* 0x00003004ff187984 */ /* 0x000e220008000c00 */
[----:B------:R-:W-:Y:S01]  /*0ce0*/  FFMA R75, R90, R22, R75 ;  /* 0x000000165a4b7223 */ /* 0x000fe2000000004b */
[----:B------:R-:W-:Y:S01]  /*0cf0*/  FFMA R20, R80, R37, R21 ;  /* 0x0000002550147223 */ /* 0x000fe20000000015 */
[----:B------:R-:W-:-:S03]  /*0d00*/  FFMA R78, R90, R23, R78 ;  /* 0x000000175a4e7223 */ /* 0x000fc6000000004e */
[----:B------:R-:W-:Y:S01]  /*0d10*/  FFMA R37, R75, R38, R20 ;  /* 0x000000264b257223 */ /* 0x000fe20000000014 */
[----:B-1----:R-:W-:Y:S01]  /*0d20*/  FMUL R73, R40, R73 ;  /* 0x0000004928497220 */ /* 0x002fe20000400000 */
[----:B------:R-:W-:Y:S01]  /*0d30*/  FMUL R76, R41, R76 ;  /* 0x0000004c294c7220 */ /* 0x000fe20000400000 */
[----:B------:R-:W-:Y:S01]  /*0d40*/  FMUL R71, R42, R71 ;  /* 0x000000472a477220 */ /* 0x000fe20000400000 */
[----:B------:R-:W-:Y:S01]  /*0d50*/  FFMA R36, R78, R39, R37 ;  /* 0x000000274e247223 */ /* 0x000fe20000000025 */
[----:B------:R-:W1:Y:S01]  /*0d60*/  LDS.128 R20, [UR4+0x40] ;  /* 0x00004004ff147984 */ /* 0x000e620008000c00 */
[----:B------:R-:W-:Y:S01]  /*0d70*/  FMUL R74, R43, R74 ;  /* 0x0000004a2b4a7220 */ /* 0x000fe20000400000 */
[----:B------:R-:W-:Y:S01]  /*0d80*/  FMUL R69, R32, R69 ;  /* 0x0000004520457220 */ /* 0x000fe20000400000 */
[----:B------:R-:W-:Y:S01]  /*0d90*/  FMUL R72, R33, R72 ;  /* 0x0000004821487220 */ /* 0x000fe20000400000 */
[----:B------:R-:W-:Y:S01]  /*0da0*/  FMUL R91, R34, R91 ;  /* 0x0000005b225b7220 */ /* 0x000fe20000400000 */
[----:B------:R-:W-:Y:S01]  /*0db0*/  FMUL R70, R35, R70 ;  /* 0x0000004623467220 */ /* 0x000fe20000400000 */
[----:B------:R-:W-:Y:S04]  /*0dc0*/  LDS.128 R40, [UR4+0x150] ;  /* 0x00015004ff287984 */ /* 0x000fe80008000c00 */
[----:B------:R-:W2:Y:S01]  /*0dd0*/  LDS.128 R32, [UR4+0x250] ;  /* 0x00025004ff207984 */ /* 0x000ea20008000c00 */
[C---:B0-----:R-:W-:Y:S01]  /*0de0*/  FFMA R73, R90.reuse, R24, R73 ;  /* 0x000000185a497223 */ /* 0x041fe20000000049 */
[----:B------:R-:W-:-:S03]  /*0df0*/  FFMA R76, R90, R25, R76 ;  /* 0x000000195a4c7223 */ /* 0x000fc6000000004c */
[----:B------:R-:W-:Y:S01]  /*0e00*/  FFMA R25, R73, R28, R36 ;  /* 0x0000001c49197223 */ /* 0x000fe20000000024 */
[C---:B------:R-:W-:Y:S01]  /*0e10*/  FFMA R71, R90.reuse, R26, R71 ;  /* 0x0000001a5a477223 */ /* 0x040fe20000000047 */
[----:B------:R-:W-:Y:S01]  /*0e20*/  FFMA R74, R90, R27, R74 ;  /* 0x0000001b5a4a7223 */ /* 0x000fe2000000004a */
[----:B------:R-:W-:Y:S01]  /*0e30*/  LDS.128 R36, [UR4+0x50] ;  /* 0x00005004ff247984 */ /* 0x000fe20008000c00 */
[----:B------:R-:W-:-:S03]  /*0e40*/  FFMA R28, R76, R29, R25 ;  /* 0x0000001d4c1c7223 */ /* 0x000fc60000000019 */
[----:B------:R-:W0:Y:S01]  /*0e50*/  LDS.128 R24, [UR4+0x140] ;  /* 0x00014004ff187984 */ /* 0x000e220008000c00 */
[----:B------:R-:W-:Y:S01]  /*0e60*/  FFMA R29, R71, R30, R28 ;  /* 0x0000001e471d7223 */ /* 0x000fe2000000001c */
[----:B-1----:R-:W-:-:S03]  /*0e70*/  FFMA R69, R90, R20, R69 ;  /* 0x000000145a457223 */ /* 0x002fc60000000045 */
[----:B------:R-:W-:Y:S01]  /*0e80*/  FFMA R20, R74, R31, R29 ;  /* 0x0000001f4a147223 */ /* 0x000fe2000000001d */
[C---:B------:R-:W-:Y:S01]  /*0e90*/  FFMA R72, R90.reuse, R21, R72 ;  /* 0x000000155a487223 */ /* 0x040fe20000000048 */
[C---:B------:R-:W-:Y:S01]  /*0ea0*/  FFMA R91, R90.reuse, R22, R91 ;  /* 0x000000165a5b7223 */ /* 0x040fe2000000005b */
[----:B------:R-:W-:Y:S01]  /*0eb0*/  FFMA R70, R90, R23, R70 ;  /* 0x000000175a467223 */ /* 0x000fe20000000046 */
[----:B--2---:R-:W-:Y:S01]  /*0ec0*/  FMUL R67, R32, R67 ;  /* 0x0000004320437220 */ /* 0x004fe20000400000 */
[----:B------:R-:W-:Y:S01]  /*0ed0*/  FMUL R68, R33, R68 ;  /* 0x0000004421447220 */ /* 0x000fe20000400000 */
[----:B0-----:R-:W-:-:S04]  /*0ee0*/  FFMA R21, R69, R24, R20 ;  /* 0x0000001845157223 */ /* 0x001fc80000000014 */
[----:B------:R-:W-:-:S04]  /*0ef0*/  FFMA R20, R72, R25, R21 ;  /* 0x0000001948147223 */ /* 0x000fc80000000015 */
[----:B------:R-:W-:Y:S02]  /*0f00*/  FFMA R25, R91, R26, R20 ;  /* 0x0000001a5b197223 */ /* 0x000fe40000000014 */
[----:B------:R-:W0:Y:S01]  /*0f10*/  LDS.128 R20, [UR4+0x260] ;  /* 0x00026004ff147984 */ /* 0x000e220008000c00 */
[----:B------:R-:W-:Y:S01]  /*0f20*/  FFMA R67, R90, R36, R67 ;  /* 0x000000245a437223 */ /* 0x000fe20000000043 */
[----:B------:R-:W-:Y:S02]  /*0f30*/  FFMA R28, R70, R27, R25 ;  /* 0x0000001b461c7223 */ /* 0x000fe40000000019 */
[----:B------:R-:W1:Y:S02]  /*0f40*/  LDS.128 R24, [UR4+0x60] ;  /* 0x00006004ff187984 */ /* 0x000e640008000c00 */
[----:B------:R-:W-:Y:S02]  /*0f50*/  FFMA R33, R67, R40, R28 ;  /* 0x0000002843217223 */ /* 0x000fe4000000001c */
[----:B------:R-:W2:Y:S01]  /*0f60*/  LDS.128 R28, [UR4+0x160] ;  /* 0x00016004ff1c7984 */ /* 0x000ea20008000c00 */
[----:B------:R-:W-:Y:S01]  /*0f70*/  FMUL R65, R34, R65 ;  /* 0x0000004122417220 */ /* 0x000fe20000400000 */
[----:B------:R-:W-:Y:S01]  /*0f80*/  FFMA R68, R90, R37, R68 ;  /* 0x000000255a447223 */ /* 0x000fe20000000044 */
[----:B------:R-:W-:-:S02]  /*0f90*/  FMUL R66, R35, R66 ;  /* 0x0000004223427220 */ /* 0x000fc40000400000 */
[----:B------:R-:W-:Y:S01]  /*0fa0*/  FFMA R65, R90, R38, R65 ;  /* 0x000000265a417223 */ /* 0x000fe20000000041 */
[----:B------:R-:W-:Y:S01]  /*0fb0*/  FFMA R32, R68, R41, R33 ;  /* 0x0000002944207223 */ /* 0x000fe20000000021 */
[----:B------:R-:W-:Y:S02]  /*0fc0*/  FFMA R66, R90, R39, R66 ;  /* 0x000000275a427223 */ /* 0x000fe40000000042 */
[----:B------:R-:W-:Y:S01]  /*0fd0*/  LDS.128 R36, [UR4+0x170] ;  /* 0x00017004ff247984 */ /* 0x000fe20008000c00 */
[----:B------:R-:W-:Y:S01]  /*0fe0*/  FFMA R33, R65, R42, R32 ;  /* 0x0000002a41217223 */ /* 0x000fe20000000020 */
[----:B0-----:R-:W-:-:S03]  /*0ff0*/  FMUL R63, R20, R63 ;  /* 0x0000003f143f7220 */ /* 0x001fc60000400000 */
[----:B------:R-:W-:Y:S01]  /*1000*/  FFMA R20, R66, R43, R33 ;  /* 0x0000002b42147223 */ /* 0x000fe20000000021 */
[----:B------:R-:W-:Y:S01]  /*1010*/  FMUL R21, R21, R64 ;  /* 0x0000004015157220 */ /* 0x000fe20000400000 */
[----:B------:R-:W0:Y:S01]  /*1020*/  LDS.128 R40, [UR4+0x270] ;  /* 0x00027004ff287984 */ /* 0x000e220008000c00 */
[----:B-1----:R-:W-:Y:S01]  /*1030*/  FFMA R63, R90, R24, R63 ;  /* 0x000000185a3f7223 */ /* 0x002fe2000000003f */
[----:B------:R-:W-:Y:S01]  /*1040*/  FMUL R61, R22, R61 ;  /* 0x0000003d163d7220 */ /* 0x000fe20000400000 */
[C---:B------:R-:W-:Y:S01]  /*1050*/  FFMA R64, R90.reuse, R25, R21 ;  /* 0x000000195a407223 */ /* 0x040fe20000000015 */
[----:B------:R-:W1:Y:S01]  /*1060*/  LDS.128 R32, [UR4+0x70] ;  /* 0x00007004ff207984 */ /* 0x000e620008000c00 */
[----:B--2---:R-:W-:Y:S01]  /*1070*/  FFMA R21, R63, R28, R20 ;  /* 0x0000001c3f157223 */ /* 0x004fe20000000014 */
[----:B------:R-:W-:Y:S01]  /*1080*/  FFMA R61, R90, R26, R61 ;  /* 0x0000001a5a3d7223 */ /* 0x000fe2000000003d */
[----:B------:R-:W-:Y:S02]  /*1090*/  FMUL R62, R23, R62 ;  /* 0x0000003e173e7220 */ /* 0x000fe40000400000 */
[----:B------:R-:W-:-:S02]  /*10a0*/  FFMA R20, R64, R29, R21 ;  /* 0x0000001d40147223 */ /* 0x000fc40000000015 */
[----:B------:R-:W-:Y:S02]  /*10b0*/  FFMA R62, R90, R27, R62 ;  /* 0x0000001b5a3e7223 */ /* 0x000fe4000000003e */
[----:B------:R-:W-:-:S04]  /*10c0*/  FFMA R21, R61, R30, R20 ;  /* 0x0000001e3d157223 */ /* 0x000fc80000000014 */
[----:B------:R-:W-:Y:S02]  /*10d0*/  FFMA R24, R62, R31, R21 ;  /* 0x0000001f3e187223 */ /* 0x000fe40000000015 */
[----:B------:R-:W2:Y:S04]  /*10e0*/  LDS.128 R20, [UR4+0x280] ;  /* 0x00028004ff147984 */ /* 0x000ea80008000c00 */
[----:B------:R-:W3:Y:S01]  /*10f0*/  LDS.128 R28, [UR4+0x80] ;  /* 0x00008004ff1c7984 */ /* 0x000ee20008000c00 */
[----:B0-----:R-:W-:Y:S01]  /*1100*/  FMUL R59, R40, R59 ;  /* 0x0000003b283b7220 */ /* 0x001fe20000400000 */
[----:B------:R-:W-:-:S03]  /*1110*/  FMUL R60, R41, R60 ;  /* 0x0000003c293c7220 */ /* 0x000fc60000400000 */
[C---:B-1----:R-:W-:Y:S01]  /*1120*/  FFMA R59, R90.reuse, R32, R59 ;  /* 0x000000205a3b7223 */ /* 0x042fe2000000003b */
[----:B------:R-:W-:Y:S01]  /*1130*/  FFMA R60, R90, R33, R60 ;  /* 0x000000215a3c7223 */ /* 0x000fe2000000003c */
[----:B------:R-:W-:Y:S02]  /*1140*/  FMUL R57, R42, R57 ;  /* 0x000000392a397220 */ /* 0x000fe40000400000 */
[----:B------:R-:W-:Y:S01]  /*1150*/  FFMA R33, R59, R36, R24 ;  /* 0x000000243b217223 */ /* 0x000fe20000000018 */
[----:B------:R-:W-:Y:S01]  /*1160*/  FMUL R58, R43, R58 ;  /* 0x0000003a2b3a7220 */ /* 0x000fe20000400000 */
[----:B------:R-:W-:Y:S01]  /*1170*/  FFMA R57, R90, R34, R57 ;  /* 0x000000225a397223 */ /* 0x000fe20000000039 */
[----:B------:R-:W0:Y:S01]  /*1180*/  LDS.128 R24, [UR4+0x180] ;  /* 0x00018004ff187984 */ /* 0x000e220008000c00 */
[----:B------:R-:W-:Y:S01]  /*1190*/  FFMA R32, R60, R37, R33 ;  /* 0x000000253c207223 */ /* 0x000fe20000000021 */
[----:B------:R-:W-:Y:S02]  /*11a0*/  FFMA R58, R90, R35, R58 ;  /* 0x000000235a3a7223 */ /* 0x000fe4000000003a */
[----:B------:R-:W-:Y:S01]  /*11b0*/  LDS.128 R40, [UR4+0x90] ;  /* 0x00009004ff287984 */ /* 0x000fe20008000c00 */
[----:B------:R-:W-:Y:S01]  /*11c0*/  FFMA R33, R57, R38, R32 ;  /* 0x0000002639217223 */ /* 0x000fe20000000020 */
[----:B--2---:R-:W-:-:S03]  /*11d0*/  FMUL R55, R20, R55 ;  /* 0x0000003714377220 */ /* 0x004fc60000400000 */
[----:B------:R-:W-:Y:S02]  /*11e0*/  FFMA R20, R58, R39, R33 ;  /* 0x000000273a147223 */ /* 0x000fe40000000021 */
[----:B------:R-:W1:Y:S04]  /*11f0*/  LDS.128 R32, [UR4+0x290] ;  /* 0x00029004ff207984 */ /* 0x000e680008000c00 */
[----:B------:R-:W2:Y:S01]  /*1200*/  LDS.128 R36, [UR4+0x190] ;  /* 0x00019004ff247984 */ /* 0x000ea20008000c00 */
[----:B------:R-:W-:Y:S01]  /*1210*/  FMUL R56, R21, R56 ;  /* 0x0000003815387220 */ /* 0x000fe20000400000 */
[----:B---3--:R-:W-:Y:S01]  /*1220*/  FFMA R55, R90, R28, R55 ;  /* 0x0000001c5a377223 */ /* 0x008fe20000000037 */
[----:B------:R-:W-:Y:S02]  /*1230*/  FMUL R53, R22, R53 ;  /* 0x0000003516357220 */ /* 0x000fe40000400000 */
[C---:B------:R-:W-:Y:S01]  /*1240*/  FFMA R56, R90.reuse, R29, R56 ;  /* 0x0000001d5a387223 */ /* 0x040fe20000000038 */
[----:B------:R-:W-:Y:S01]  /*1250*/  FMUL R54, R23, R54 ;  /* 0x0000003617367220 */ /* 0x000fe20000400000 */
[----:B------:R-:W-:-:S03]  /*1260*/  FFMA R53, R90, R30, R53 ;  /* 0x0000001e5a357223 */ /* 0x000fc60000000035 */
[----:B------:R-:W-:Y:S02]  /*1270*/  FFMA R54, R90, R31, R54 ;  /* 0x0000001f5a367223 */ /* 0x000fe40000000036 */
[----:B------:R-:W-:Y:S01]  /*1280*/  LDS.128 R28, [UR4+0xa0] ;  /* 0x0000a004ff1c7984 */ /* 0x000fe20008000c00 */
[----:B0-----:R-:W-:-:S04]  /*1290*/  FFMA R21, R55, R24, R20 ;  /* 0x0000001837157223 */ /* 0x001fc80000000014 */
[----:B------:R-:W-:-:S04]  /*12a0*/  FFMA R20, R56, R25, R21 ;  /* 0x0000001938147223 */ /* 0x000fc80000000015 */
[----:B------:R-:W-:Y:S02]  /*12b0*/  FFMA R25, R53, R26, R20 ;  /* 0x0000001a35197223 */ /* 0x000fe40000000014 */
[----:B------:R-:W0:Y:S01]  /*12c0*/  LDS.128 R20, [UR4+0x2a0] ;  /* 0x0002a004ff147984 */ /* 0x000e220008000c00 */
[----:B-1----:R-:W-:Y:S01]  /*12d0*/  FMUL R51, R32, R51 ;  /* 0x0000003320337220 */ /* 0x002fe20000400000 */
[----:B------:R-:W-:-:S03]  /*12e0*/  FFMA R24, R54, R27, R25 ;  /* 0x0000001b36187223 */ /* 0x000fc60000000019 */
[----:B------:R-:W-:Y:S01]  /*12f0*/  FFMA R51, R90, R40, R51 ;  /* 0x000000285a337223 */ /* 0x000fe20000000033 */
[----:B------:R-:W-:-:S03]  /*1300*/  FMUL R52, R33, R52 ;  /* 0x0000003421347220 */ /* 0x000fc60000400000 */
[----:B--2---:R-:W-:Y:S02]  /*1310*/  FFMA R33, R51, R36, R24 ;  /* 0x0000002433217223 */ /* 0x004fe40000000018 */
[----:B------:R-:W1:Y:S01]  /*1320*/  LDS.128 R24, [UR4+0x1a0] ;  /* 0x0001a004ff187984 */ /* 0x000e620008000c00 */
[----:B------:R-:W-:Y:S01]  /*1330*/  FMUL R49, R34, R49 ;  /* 0x0000003122317220 */ /* 0x000fe20000400000 */
[C---:B------:R-:W-:Y:S01]  /*1340*/  FFMA R52, R90.reuse, R41, R52 ;  /* 0x000000295a347223 */ /* 0x040fe20000000034 */
[----:B------:R-:W-:Y:S02]  /*1350*/  FMUL R50, R35, R50 ;  /* 0x0000003223327220 */ /* 0x000fe40000400000 */
[----:B------:R-:W-:Y:S01]  /*1360*/  FFMA R49, R90, R42, R49 ;  /* 0x0000002a5a317223 */ /* 0x000fe20000000031 */
[----:B------:R-:W-:Y:S01]  /*1370*/  FFMA R32, R52, R37, R33 ;  /* 0x0000002534207223 */ /* 0x000fe20000000021 */
[----:B------:R-:W-:Y:S02]  /*1380*/  FFMA R50, R90, R43, R50 ;  /* 0x0000002b5a327223 */ /* 0x000fe40000000032 */
[----:B------:R-:W-:Y:S01]  /*1390*/  LDS.128 R40, [UR4+0xc0] ;  /* 0x0000c004ff287984 */ /* 0x000fe20008000c00 */
[----:B------:R-:W-:-:S03]  /*13a0*/  FFMA R37, R49, R38, R32 ;  /* 0x0000002631257223 */ /* 0x000fc60000000020 */
[----:B------:R-:W2:Y:S01]  /*13b0*/  LDS.128 R32, [UR4+0x2b0] ;  /* 0x0002b004ff207984 */ /* 0x000ea20008000c00 */
[----:B0-----:R-:W-:Y:S01]  /*13c0*/  FMUL R47, R20, R47 ;  /* 0x0000002f142f7220 */ /* 0x001fe20000400000 */
[----:B------:R-:W-:Y:S01]  /*13d0*/  FMUL R48, R21, R48 ;  /* 0x0000003015307220 */ /* 0x000fe20000400000 */
[----:B------:R-:W-:Y:S02]  /*13e0*/  FFMA R20, R50, R39, R37 ;  /* 0x0000002732147223 */ /* 0x000fe40000000025 */
[C---:B------:R-:W-:Y:S01]  /*13f0*/  FFMA R47, R90.reuse, R28, R47 ;  /* 0x0000001c5a2f7223 */ /* 0x040fe2000000002f */
[----:B------:R-:W-:Y:S01]  /*1400*/  FFMA R48, R90, R29, R48 ;  /* 0x0000001d5a307223 */ /* 0x000fe20000000030 */
[----:B------:R-:W-:Y:S01]  /*1410*/  FMUL R45, R22, R45 ;  /* 0x0000002d162d7220 */ /* 0x000fe20000400000 */
[----:B------:R-:W-:Y:S01]  /*1420*/  FMUL R46, R23, R46 ;  /* 0x0000002e172e7220 */ /* 0x000fe20000400000 */
[----:B------:R-:W-:Y:S01]  /*1430*/  LDS.128 R36, [UR4+0x1b0] ;  /* 0x0001b004ff247984 */ /* 0x000fe20008000c00 */
[----:B-1----:R-:W-:-:S03]  /*1440*/  FFMA R29, R47, R24, R20 ;  /* 0x000000182f1d7223 */ /* 0x002fc60000000014 */
[----:B------:R-:W0:Y:S01]  /*1450*/  LDS.128 R20, [UR4+0xb0] ;  /* 0x0000b004ff147984 */ /* 0x000e220008000c00 */
[----:B------:R-:W-:Y:S01]  /*1460*/  FFMA R45, R90, R30, R45 ;  /* 0x0000001e5a2d7223 */ /* 0x000fe2000000002d */
[----:B------:R-:W-:Y:S01]  /*1470*/  FFMA R24, R48, R25, R29 ;  /* 0x0000001930187223 */ /* 0x000fe2000000001d */
[----:B------:R-:W-:Y:S02]  /*1480*/  FFMA R46, R90, R31, R46 ;  /* 0x0000001f5a2e7223 */ /* 0x000fe4000000002e */
[----:B------:R-:W1:Y:S01]  /*1490*/  LDS.128 R28, [UR4+0x2c0] ;  /* 0x0002c004ff1c7984 */ /* 0x000e620008000c00 */
[----:B------:R-:W-:Y:S01]  /*14a0*/  FFMA R25, R45, R26, R24 ;  /* 0x0000001a2d197223 */ /* 0x000fe20000000018 */
[----:B--2---:R-:W-:Y:S01]  /*14b0*/  FMUL R19, R32, R19 ;  /* 0x0000001320137220 */ /* 0x004fe20000400000 */
[----:B------:R-:W-:Y:S02]  /*14c0*/  FMUL R44, R33, R44 ;  /* 0x0000002c212c7220 */ /* 0x000fe40000400000 */
[----:B------:R-:W-:Y:S01]  /*14d0*/  FFMA R24, R46, R27, R25 ;  /* 0x0000001b2e187223 */ /* 0x000fe20000000019 */
[----:B------:R-:W-:Y:S01]  /*14e0*/  FMUL R17, R34, R17 ;  /* 0x0000001122117220 */ /* 0x000fe20000400000 */
[----:B------:R-:W-:Y:S01]  /*14f0*/  FMUL R18, R35, R18 ;  /* 0x0000001223127220 */ /* 0x000fe20000400000 */
[C---:B0-----:R-:W-:Y:S01]  /*1500*/  FFMA R19, R90.reuse, R20, R19 ;  /* 0x000000145a137223 */ /* 0x041fe20000000013 */
[----:B------:R-:W-:-:S03]  /*1510*/  FFMA R44, R90, R21, R44 ;  /* 0x000000155a2c7223 */ /* 0x000fc6000000002c */
[----:B------:R-:W-:Y:S01]  /*1520*/  FFMA R21, R19, R36, R24 ;  /* 0x0000002413157223 */ /* 0x000fe20000000018 */
[C---:B------:R-:W-:Y:S01]  /*1530*/  FFMA R17, R90.reuse, R22, R17 ;  /* 0x000000165a117223 */ /* 0x040fe20000000011 */
[----:B------:R-:W-:Y:S02]  /*1540*/  FFMA R18, R90, R23, R18 ;  /* 0x000000175a127223 */ /* 0x000fe40000000012 */
[----:B------:R-:W-:Y:S02]  /*1550*/  FFMA R24, R44, R37, R21 ;  /* 0x000000252c187223 */ /* 0x000fe40000000015 */
[----:B------:R-:W0:Y:S02]  /*1560*/  LDS.128 R20, [UR4+0x1c0] ;  /* 0x0001c004ff147984 */ /* 0x000e240008000c00 */
[----:B------:R-:W-:Y:S02]  /*1570*/  FFMA R33, R17, R38, R24 ;  /* 0x0000002611217223 */ /* 0x000fe40000000018 */
[----:B------:R-:W2:Y:S01]  /*1580*/  LDS.128 R24, [UR4+0x2d0] ;  /* 0x0002d004ff187984 */ /* 0x000ea20008000c00 */
[----:B-1----:R-:W-:Y:S01]  /*1590*/  FMUL R3, R28, R3 ;  /* 0x000000031c037220 */ /* 0x002fe20000400000 */
[----:B------:R-:W-:Y:S01]  /*15a0*/  FMUL R14, R29, R14 ;  /* 0x0000000e1d0e7220 */ /* 0x000fe20000400000 */
[----:B------:R-:W-:Y:S01]  /*15b0*/  FFMA R36, R18, R39, R33 ;  /* 0x0000002712247223 */ /* 0x000fe20000000021 */
[----:B------:R-:W-:Y:S01]  /*15c0*/  FMUL R89, R30, R89 ;  /* 0x000000591e597220 */ /* 0x000fe20000400000 */
[C---:B------:R-:W-:Y:S01]  /*15d0*/  FFMA R3, R90.reuse, R40, R3 ;  /* 0x000000285a037223 */ /* 0x040fe20000000003 */
[----:B------:R-:W-:Y:S01]  /*15e0*/  FMUL R6, R31, R6 ;  /* 0x000000061f067220 */ /* 0x000fe20000400000 */
[C---:B------:R-:W-:Y:S01]  /*15f0*/  FFMA R14, R90.reuse, R41, R14 ;  /* 0x000000295a0e7223 */ /* 0x040fe2000000000e */
[----:B------:R-:W1:Y:S01]  /*1600*/  LDS.128 R28, [UR4+0xd0] ;  /* 0x0000d004ff1c7984 */ /* 0x000e620008000c00 */
[----:B------:R-:W-:-:S03]  /*1610*/  FFMA R89, R90, R42, R89 ;  /* 0x0000002a5a597223 */ /* 0x000fc60000000059 */
[----:B------:R-:W3:Y:S01]  /*1620*/  LDS.128 R32, [UR4+0x1d0] ;  /* 0x0001d004ff207984 */ /* 0x000ee20008000c00 */
[----:B------:R-:W-:-:S03]  /*1630*/  FFMA R6, R90, R43, R6 ;  /* 0x0000002b5a067223 */ /* 0x000fc60000000006 */
[----:B------:R-:W-:Y:S01]  /*1640*/  LDS.128 R40, [UR4+0x1e0] ;  /* 0x0001e004ff287984 */ /* 0x000fe20008000c00 */
[----:B0-----:R-:W-:-:S04]  /*1650*/  FFMA R37, R3, R20, R36 ;  /* 0x0000001403257223 */ /* 0x001fc80000000024 */
[----:B------:R-:W-:Y:S02]  /*1660*/  FFMA R20, R14, R21, R37 ;  /* 0x000000150e147223 */ /* 0x000fe40000000025 */
[----:B------:R-:W0:Y:S02]  /*1670*/  LDS.128 R36, [UR4+0x2e0] ;  /* 0x0002e004ff247984 */ /* 0x000e240008000c00 */
[----:B------:R-:W-:Y:S01]  /*1680*/  FFMA R21, R89, R22, R20 ;  /* 0x0000001659157223 */ /* 0x000fe20000000014 */
[----:B--2---:R-:W-:-:S03]  /*1690*/  FMUL R5, R24, R5 ;  /* 0x0000000518057220 */ /* 0x004fc60000400000 */
[----:B------:R-:W-:Y:S02]  /*16a0*/  FFMA R24, R6, R23, R21 ;  /* 0x0000001706187223 */ /* 0x000fe40000000015 */
[----:B------:R-:W2:Y:S01]  /*16b0*/  LDS.128 R20, [UR4+0xe0] ;  /* 0x0000e004ff147984 */ /* 0x000ea20008000c00 */
[----:B------:R-:W-:Y:S01]  /*16c0*/  FMUL R2, R25, R2 ;  /* 0x0000000219027220 */ /* 0x000fe20000400000 */
[----:B-1----:R-:W-:Y:S01]  /*16d0*/  FFMA R5, R90, R28, R5 ;  /* 0x0000001c5a057223 */ /* 0x002fe20000000005 */
[----:B------:R-:W-:Y:S02]  /*16e0*/  FMUL R13, R26, R13 ;  /* 0x0000000d1a0d7220 */ /* 0x000fe40000400000 */
[C---:B------:R-:W-:Y:S01]  /*16f0*/  FFMA R2, R90.reuse, R29, R2 ;  /* 0x0000001d5a027223 */ /* 0x040fe20000000002 */
[----:B---3--:R-:W-:Y:S01]  /*1700*/  FFMA R25, R5, R32, R24 ;  /* 0x0000002005197223 */ /* 0x008fe20000000018 */
[----:B------:R-:W-:Y:S01]  /*1710*/  FFMA R13, R90, R30, R13 ;  /* 0x0000001e5a0d7223 */ /* 0x000fe2000000000d */
[----:B------:R-:W-:-:S02]  /*1720*/  FMUL R16, R27, R16 ;  /* 0x000000101b107220 */ /* 0x000fc40000400000 */
[----:B------:R-:W-:Y:S02]  /*1730*/  FFMA R24, R2, R33, R25 ;  /* 0x0000002102187223 */ /* 0x000fe40000000019 */
[----:B------:R-:W-:Y:S02]  /*1740*/  FFMA R16, R90, R31, R16 ;  /* 0x0000001f5a107223 */ /* 0x000fe40000000010 */
[----:B------:R-:W-:Y:S01]  /*1750*/  FFMA R25, R13, R34, R24 ;  /* 0x000000220d197223 */ /* 0x000fe20000000018 */
[----:B------:R-:W-:Y:S01]  /*1760*/  LDS.128 R28, [UR4+0xf0] ;  /* 0x0000f004ff1c7984 */ /* 0x000fe20008000c00 */
[----:B0-----:R-:W-:-:S04]  /*1770*/  FMUL R7, R36, R7 ;  /* 0x0000000724077220 */ /* 0x001fc80000400000 */
[----:B--2---:R-:W-:Y:S01]  /*1780*/  FFMA R7, R90, R20, R7 ;  /* 0x000000145a077223 */ /* 0x004fe20000000007 */
[----:B------:R-:W-:Y:S02]  /*1790*/  FFMA R20, R16, R35, R25 ;  /* 0x0000002310147223 */ /* 0x000fe40000000019 */
[----:B------:R-:W0:Y:S04]  /*17a0*/  LDS.128 R24, [UR4+0x2f0] ;  /* 0x0002f004ff187984 */ /* 0x000e280008000c00 */
[----:B------:R-:W1:Y:S01]  /*17b0*/  LDS.128 R32, [UR4+0x1f0] ;  /* 0x0001f004ff207984 */ /* 0x000e620008000c00 */
[----:B------:R-:W-:Y:S01]  /*17c0*/  FMUL R37, R37, R4 ;  /* 0x0000000425257220 */ /* 0x000fe20000400000 */
[----:B------:R-:W-:-:S03]  /*17d0*/  FMUL R15, R38, R15 ;  /* 0x0000000f260f7220 */ /* 0x000fc60000400000 */
[C---:B------:R-:W-:Y:S01]  /*17e0*/  FFMA R4, R90.reuse, R21, R37 ;  /* 0x000000155a047223 */ /* 0x040fe20000000025 */
[----:B------:R-:W-:Y:S01]  /*17f0*/  FFMA R21, R7, R40, R20 ;  /* 0x0000002807157223 */ /* 0x000fe20000000014 */
[----:B------:R-:W-:Y:S01]  /*1800*/  FMUL R10, R39, R10 ;  /* 0x0000000a270a7220 */ /* 0x000fe20000400000 */
[----:B------:R-:W-:Y:S02]  /*1810*/  FFMA R15, R90, R22, R15 ;  /* 0x000000165a0f7223 */ /* 0x000fe4000000000f */
[----:B------:R-:W-:Y:S01]  /*1820*/  FFMA R20, R4, R41, R21 ;  /* 0x0000002904147223 */ /* 0x000fe20000000015 */
[----:B------:R-:W-:-:S03]  /*1830*/  FFMA R10, R90, R23, R10 ;  /* 0x000000175a0a7223 */ /* 0x000fc6000000000a */
[----:B------:R-:W-:Y:S02]  /*1840*/  FFMA R23, R15, R42, R20 ;  /* 0x0000002a0f177223 */ /* 0x000fe40000000014 */
[----:B------:R-:W2:Y:S02]  /*1850*/  LDC.64 R20, c[0x0][0x3c0] ;  /* 0x0000f000ff147b82 */ /* 0x000ea40000000a00 */
[----:B------:R-:W-:Y:S01]  /*1860*/  FFMA R22, R10, R43, R23 ;  /* 0x0000002b0a167223 */ /* 0x000fe20000000017 */
[----:B0-----:R-:W-:Y:S01]  /*1870*/  FMUL R9, R24, R9 ;  /* 0x0000000918097220 */ /* 0x001fe20000400000 */
[----:B------:R-:W-:-:S03]  /*1880*/  FMUL R12, R25, R12 ;  /* 0x0000000c190c7220 */ /* 0x000fc60000400000 */
[----:B------:R-:W-:Y:S01]  /*1890*/  FFMA R9, R90, R28, R9 ;  /* 0x0000001c5a097223 */ /* 0x000fe20000000009 */
[----:B------:R-:W-:Y:S01]  /*18a0*/  FMUL R11, R26, R11 ;  /* 0x0000000b1a0b7220 */ /* 0x000fe20000400000 */
[C---:B------:R-:W-:Y:S02]  /*18b0*/  FFMA R12, R90.reuse, R29, R12 ;  /* 0x0000001d5a0c7223 */ /* 0x040fe4000000000c */
[----:B-1----:R-:W-:Y:S01]  /*18c0*/  FFMA R23, R9, R32, R22 ;  /* 0x0000002009177223 */ /* 0x002fe20000000016 */
[----:B------:R-:W-:Y:S01]  /*18d0*/  FMUL R8, R27, R8 ;  /* 0x000000081b087220 */ /* 0x000fe20000400000 */
[----:B------:R-:W-:Y:S02]  /*18e0*/  FFMA R11, R90, R30, R11 ;  /* 0x0000001e5a0b7223 */ /* 0x000fe4000000000b */
[----:B------:R-:W-:Y:S01]  /*18f0*/  FFMA R22, R12, R33, R23 ;  /* 0x000000210c167223 */ /* 0x000fe20000000017 */
[----:B------:R-:W-:-:S03]  /*1900*/  FFMA R8, R90, R31, R8 ;  /* 0x0000001f5a087223 */ /* 0x000fc60000000008 */
[----:B------:R-:W-:-:S04]  /*1910*/  FFMA R23, R11, R34, R22 ;  /* 0x000000220b177223 */ /* 0x000fc80000000016 */
[----:B------:R-:W-:Y:S01]  /*1920*/  FFMA R23, R8, R35, R23 ;  /* 0x0000002308177223 */ /* 0x000fe20000000017 */
[----:B--2---:R-:W-:-:S04]  /*1930*/  IMAD.WIDE R20, R92, 0x4, R20 ;  /* 0x000000045c147825 */ /* 0x004fc800078e0214 */
[----:B------:R-:W-:Y:S01]  /*1940*/  FMUL R23, R23, UR11 ;  /* 0x0000000b17177c20 */ /* 0x000fe20008400000 */
[----:B------:R-:W-:-:S04]  /*1950*/  IADD3 R92, PT, PT, R92, UR10, RZ ;  /* 0x0000000a5c5c7c10 */ /* 0x000fc8000fffe0ff */
[----:B------:R0:W-:Y:S01]  /*1960*/  STG.E desc[UR8][R20.64], R23 ;  /* 0x0000001714007986 */ /* 0x0001e2000c101908 */
[----:B------:R-:W-:-:S13]  /*1970*/  ISETP.GE.AND P0, PT, R92, R87, PT ;  /* 0x000000575c00720c */ /* 0x000fda0003f06270 */
[----:B0-----:R-:W-:Y:S05]  /*1980*/  @!P0 BRA `(.L_x_4) ;  /* 0xffffffec00b48947 */ /* 0x001fea000383ffff */
.L_x_3:
        /* <DEDUP_REMOVED lines=65> */
.L_x_5:
        /* <DEDUP_REMOVED lines=14> */
.L_x_7:


//--------------------- .nv.shared._Z21gated_linear_attn_f32ILi128EEviiiifPKfS1_S1_S1_S1_Pf --------------------------
	.section	.nv.shared._Z21gated_linear_attn_f32ILi128EEviiiifPKfS1_S1_S1_S1_Pf,"aw",@nobits
	.sectionflags	@""
	.align	16
.nv.shared._Z21gated_linear_attn_f32ILi128EEviiiifPKfS1_S1_S1_S1_Pf:
	.zero		2560


//--------------------- .nv.shared.reserved.0     --------------------------
	.section	.nv.shared.reserved.0,"aw",@nobits
	.weak		__nv_reservedSMEM_offset_0_alias
	.size		__nv_reservedSMEM_offset_0_alias, 0, 64
	.other		__nv_reservedSMEM_offset_0_alias,@"STO_CUDA_RESERVED_SHARED STV_DEFAULT"
__nv_reservedSMEM_offset_0_alias:
	.zero		0
	.zero		64


//--------------------- .nv.shared._Z21gated_linear_attn_f32ILi64EEviiiifPKfS1_S1_S1_S1_Pf --------------------------
	.section	.nv.shared._Z21gated_linear_attn_f32ILi64EEviiiifPKfS1_S1_S1_S1_Pf,"aw",@nobits
	.sectionflags	@""
	.align	16
.nv.shared._Z21gated_linear_attn_f32ILi64EEviiiifPKfS1_S1_S1_S1_Pf:
	.zero		1792


//--------------------- .nv.constant0._Z21gated_linear_attn_f32ILi128EEviiiifPKfS1_S1_S1_S1_Pf --------------------------
	.section	.nv.constant0._Z21gated_linear_attn_f32ILi128EEviiiifPKfS1_S1_S1_S1_Pf,"a",@progbits
	.sectionflags	@""
	.align	4
.nv.constant0._Z21gated_linear_attn_f32ILi128EEviiiifPKfS1_S1_S1_S1_Pf:
	.zero		968


//--------------------- .nv.constant0._Z21gated_linear_attn_f32ILi64EEviiiifPKfS1_S1_S1_S1_Pf --------------------------
	.section	.nv.constant0._Z21gated_linear_attn_f32ILi64EEviiiifPKfS1_S1_S1_S1_Pf,"a",@progbits
	.sectionflags	@""
	.align	4
.nv.constant0._Z21gated_linear_attn_f32ILi64EEviiiifPKfS1_S1_S1_S1_Pf:
	.zero		968


//--------------------- SYMBOLS --------------------------

	.type		.nv.reservedSmem.offset0,@object
	.size		.nv.reservedSmem.offset0,0x4
	.type		.nv.reservedSmem.cap,@object
	.size		.nv.reservedSmem.cap,0x4
